//
// Generated by NVIDIA NVVM Compiler
//
// Compiler Build ID: CL-36424714
// Cuda compilation tools, release 13.0, V13.0.88
// Based on NVVM 20.0.0
//

.version 9.0
.target sm_100
.address_size 64

	// .globl	pack_kernel
// _ZZ11pack_kernelE5cache has been demoted

.visible .entry pack_kernel(
	.param .u64 .ptr .align 1 pack_kernel_param_0,
	.param .u64 .ptr .align 1 pack_kernel_param_1,
	.param .u32 pack_kernel_param_2,
	.param .u32 pack_kernel_param_3,
	.param .u32 pack_kernel_param_4
)
{
	.reg .pred 	%p<45>;
	.reg .b16 	%rs<17>;
	.reg .b32 	%r<115>;
	.reg .b64 	%rd<183>;
	// demoted variable
	.shared .align 1 .b8 _ZZ11pack_kernelE5cache[16384];
	ld.param.u64 	%rd2, [pack_kernel_param_0];
	ld.param.u64 	%rd3, [pack_kernel_param_1];
	ld.param.u32 	%r29, [pack_kernel_param_2];
	ld.param.u32 	%r30, [pack_kernel_param_3];
	ld.param.u32 	%r31, [pack_kernel_param_4];
	cvta.to.global.u64 	%rd1, %rd3;
	mov.u32 	%r33, %ctaid.x;
	mov.u32 	%r34, %ntid.x;
	mul.lo.s32 	%r35, %r33, %r34;
	mov.u32 	%r1, %tid.x;
	add.s32 	%r2, %r35, %r1;
	mov.u32 	%r36, %ctaid.y;
	mov.u32 	%r37, %ntid.y;
	mul.lo.s32 	%r3, %r36, %r37;
	mov.u32 	%r4, %tid.y;
	add.s32 	%r5, %r3, %r4;
	mad.lo.s32 	%r6, %r4, %r34, %r1;
	shl.b32 	%r7, %r34, 6;
	shl.b32 	%r8, %r35, 6;
	mov.b32 	%r114, 0;
$L__BB0_1:
	shl.b32 	%r38, %r114, 8;
	add.s32 	%r10, %r6, %r38;
	div.u32 	%r11, %r10, %r7;
	mul.lo.s32 	%r39, %r11, %r7;
	sub.s32 	%r40, %r10, %r39;
	add.s32 	%r12, %r40, %r8;
	setp.ge.s32 	%p18, %r12, %r31;
	mov.pred 	%p37, 0;
	@%p18 bra 	$L__BB0_3;
	add.s32 	%r41, %r11, %r3;
	mad.lo.s32 	%r42, %r41, %r31, %r12;
	cvt.s64.s32 	%rd4, %r42;
	add.s64 	%rd5, %rd1, %rd4;
	ld.global.u8 	%rs1, [%rd5];
	setp.ne.s16 	%p37, %rs1, 0;
$L__BB0_3:
	selp.u16 	%rs2, 1, 0, %p37;
	mov.u32 	%r43, _ZZ11pack_kernelE5cache;
	add.s32 	%r13, %r43, %r10;
	st.shared.u8 	[%r13], %rs2;
	add.s32 	%r44, %r10, 256;
	div.u32 	%r14, %r44, %r7;
	mul.lo.s32 	%r45, %r14, %r7;
	sub.s32 	%r46, %r44, %r45;
	add.s32 	%r15, %r46, %r8;
	setp.ge.s32 	%p20, %r15, %r31;
	mov.pred 	%p38, 0;
	@%p20 bra 	$L__BB0_5;
	add.s32 	%r47, %r14, %r3;
	mad.lo.s32 	%r48, %r47, %r31, %r15;
	cvt.s64.s32 	%rd6, %r48;
	add.s64 	%rd7, %rd1, %rd6;
	ld.global.u8 	%rs3, [%rd7];
	setp.ne.s16 	%p38, %rs3, 0;
$L__BB0_5:
	selp.u16 	%rs4, 1, 0, %p38;
	st.shared.u8 	[%r13+256], %rs4;
	add.s32 	%r49, %r10, 512;
	div.u32 	%r16, %r49, %r7;
	mul.lo.s32 	%r50, %r16, %r7;
	sub.s32 	%r51, %r49, %r50;
	add.s32 	%r17, %r51, %r8;
	setp.ge.s32 	%p22, %r17, %r31;
	mov.pred 	%p39, 0;
	@%p22 bra 	$L__BB0_7;
	add.s32 	%r52, %r16, %r3;
	mad.lo.s32 	%r53, %r52, %r31, %r17;
	cvt.s64.s32 	%rd8, %r53;
	add.s64 	%rd9, %rd1, %rd8;
	ld.global.u8 	%rs5, [%rd9];
	setp.ne.s16 	%p39, %rs5, 0;
$L__BB0_7:
	selp.u16 	%rs6, 1, 0, %p39;
	st.shared.u8 	[%r13+512], %rs6;
	add.s32 	%r54, %r10, 768;
	div.u32 	%r18, %r54, %r7;
	mul.lo.s32 	%r55, %r18, %r7;
	sub.s32 	%r56, %r54, %r55;
	add.s32 	%r19, %r56, %r8;
	setp.ge.s32 	%p24, %r19, %r31;
	mov.pred 	%p40, 0;
	@%p24 bra 	$L__BB0_9;
	add.s32 	%r57, %r18, %r3;
	mad.lo.s32 	%r58, %r57, %r31, %r19;
	cvt.s64.s32 	%rd10, %r58;
	add.s64 	%rd11, %rd1, %rd10;
	ld.global.u8 	%rs7, [%rd11];
	setp.ne.s16 	%p40, %rs7, 0;
$L__BB0_9:
	selp.u16 	%rs8, 1, 0, %p40;
	st.shared.u8 	[%r13+768], %rs8;
	add.s32 	%r59, %r10, 1024;
	div.u32 	%r20, %r59, %r7;
	mul.lo.s32 	%r60, %r20, %r7;
	sub.s32 	%r61, %r59, %r60;
	add.s32 	%r21, %r61, %r8;
	setp.ge.s32 	%p26, %r21, %r31;
	mov.pred 	%p41, 0;
	@%p26 bra 	$L__BB0_11;
	add.s32 	%r62, %r20, %r3;
	mad.lo.s32 	%r63, %r62, %r31, %r21;
	cvt.s64.s32 	%rd12, %r63;
	add.s64 	%rd13, %rd1, %rd12;
	ld.global.u8 	%rs9, [%rd13];
	setp.ne.s16 	%p41, %rs9, 0;
$L__BB0_11:
	selp.u16 	%rs10, 1, 0, %p41;
	st.shared.u8 	[%r13+1024], %rs10;
	add.s32 	%r64, %r10, 1280;
	div.u32 	%r22, %r64, %r7;
	mul.lo.s32 	%r65, %r22, %r7;
	sub.s32 	%r66, %r64, %r65;
	add.s32 	%r23, %r66, %r8;
	setp.ge.s32 	%p28, %r23, %r31;
	mov.pred 	%p42, 0;
	@%p28 bra 	$L__BB0_13;
	add.s32 	%r67, %r22, %r3;
	mad.lo.s32 	%r68, %r67, %r31, %r23;
	cvt.s64.s32 	%rd14, %r68;
	add.s64 	%rd15, %rd1, %rd14;
	ld.global.u8 	%rs11, [%rd15];
	setp.ne.s16 	%p42, %rs11, 0;
$L__BB0_13:
	selp.u16 	%rs12, 1, 0, %p42;
	st.shared.u8 	[%r13+1280], %rs12;
	add.s32 	%r69, %r10, 1536;
	div.u32 	%r24, %r69, %r7;
	mul.lo.s32 	%r70, %r24, %r7;
	sub.s32 	%r71, %r69, %r70;
	add.s32 	%r25, %r71, %r8;
	setp.ge.s32 	%p30, %r25, %r31;
	mov.pred 	%p43, 0;
	@%p30 bra 	$L__BB0_15;
	add.s32 	%r72, %r24, %r3;
	mad.lo.s32 	%r73, %r72, %r31, %r25;
	cvt.s64.s32 	%rd16, %r73;
	add.s64 	%rd17, %rd1, %rd16;
	ld.global.u8 	%rs13, [%rd17];
	setp.ne.s16 	%p43, %rs13, 0;
$L__BB0_15:
	selp.u16 	%rs14, 1, 0, %p43;
	st.shared.u8 	[%r13+1536], %rs14;
	add.s32 	%r74, %r10, 1792;
	div.u32 	%r26, %r74, %r7;
	mul.lo.s32 	%r75, %r26, %r7;
	sub.s32 	%r76, %r74, %r75;
	add.s32 	%r27, %r76, %r8;
	setp.ge.s32 	%p32, %r27, %r31;
	mov.pred 	%p44, 0;
	@%p32 bra 	$L__BB0_17;
	add.s32 	%r77, %r26, %r3;
	mad.lo.s32 	%r78, %r77, %r31, %r27;
	cvt.s64.s32 	%rd18, %r78;
	add.s64 	%rd19, %rd1, %rd18;
	ld.global.u8 	%rs15, [%rd19];
	setp.ne.s16 	%p44, %rs15, 0;
$L__BB0_17:
	selp.u16 	%rs16, 1, 0, %p44;
	st.shared.u8 	[%r13+1792], %rs16;
	add.s32 	%r114, %r114, 8;
	setp.ne.s32 	%p33, %r114, 64;
	@%p33 bra 	$L__BB0_1;
	bar.sync 	0;
	setp.ge.s32 	%p34, %r5, %r29;
	setp.ge.s32 	%p35, %r2, %r30;
	or.pred  	%p36, %p34, %p35;
	@%p36 bra 	$L__BB0_20;
	shl.b32 	%r79, %r1, 6;
	mad.lo.s32 	%r80, %r7, %r4, %r79;
	add.s32 	%r82, %r43, %r80;
	ld.shared.s8 	%rd20, [%r82];
	ld.shared.s8 	%r83, [%r82+1];
	mul.wide.s32 	%rd21, %r83, 2;
	or.b64  	%rd22, %rd21, %rd20;
	ld.shared.s8 	%r84, [%r82+2];
	mul.wide.s32 	%rd23, %r84, 4;
	or.b64  	%rd24, %rd23, %rd22;
	ld.shared.s8 	%r85, [%r82+3];
	mul.wide.s32 	%rd25, %r85, 8;
	or.b64  	%rd26, %rd25, %rd24;
	ld.shared.s8 	%r86, [%r82+4];
	mul.wide.s32 	%rd27, %r86, 16;
	or.b64  	%rd28, %rd27, %rd26;
	ld.shared.s8 	%r87, [%r82+5];
	mul.wide.s32 	%rd29, %r87, 32;
	or.b64  	%rd30, %rd29, %rd28;
	ld.shared.s8 	%r88, [%r82+6];
	mul.wide.s32 	%rd31, %r88, 64;
	or.b64  	%rd32, %rd31, %rd30;
	ld.shared.s8 	%r89, [%r82+7];
	mul.wide.s32 	%rd33, %r89, 128;
	or.b64  	%rd34, %rd33, %rd32;
	ld.shared.s8 	%r90, [%r82+8];
	mul.wide.s32 	%rd35, %r90, 256;
	or.b64  	%rd36, %rd35, %rd34;
	ld.shared.s8 	%r91, [%r82+9];
	mul.wide.s32 	%rd37, %r91, 512;
	or.b64  	%rd38, %rd37, %rd36;
	ld.shared.s8 	%r92, [%r82+10];
	mul.wide.s32 	%rd39, %r92, 1024;
	or.b64  	%rd40, %rd39, %rd38;
	ld.shared.s8 	%r93, [%r82+11];
	mul.wide.s32 	%rd41, %r93, 2048;
	or.b64  	%rd42, %rd41, %rd40;
	ld.shared.s8 	%r94, [%r82+12];
	mul.wide.s32 	%rd43, %r94, 4096;
	or.b64  	%rd44, %rd43, %rd42;
	ld.shared.s8 	%r95, [%r82+13];
	mul.wide.s32 	%rd45, %r95, 8192;
	or.b64  	%rd46, %rd45, %rd44;
	ld.shared.s8 	%r96, [%r82+14];
	mul.wide.s32 	%rd47, %r96, 16384;
	or.b64  	%rd48, %rd47, %rd46;
	ld.shared.s8 	%r97, [%r82+15];
	mul.wide.s32 	%rd49, %r97, 32768;
	or.b64  	%rd50, %rd49, %rd48;
	ld.shared.s8 	%r98, [%r82+16];
	mul.wide.s32 	%rd51, %r98, 65536;
	or.b64  	%rd52, %rd51, %rd50;
	ld.shared.s8 	%r99, [%r82+17];
	mul.wide.s32 	%rd53, %r99, 131072;
	or.b64  	%rd54, %rd53, %rd52;
	ld.shared.s8 	%r100, [%r82+18];
	mul.wide.s32 	%rd55, %r100, 262144;
	or.b64  	%rd56, %rd55, %rd54;
	ld.shared.s8 	%r101, [%r82+19];
	mul.wide.s32 	%rd57, %r101, 524288;
	or.b64  	%rd58, %rd57, %rd56;
	ld.shared.s8 	%r102, [%r82+20];
	mul.wide.s32 	%rd59, %r102, 1048576;
	or.b64  	%rd60, %rd59, %rd58;
	ld.shared.s8 	%r103, [%r82+21];
	mul.wide.s32 	%rd61, %r103, 2097152;
	or.b64  	%rd62, %rd61, %rd60;
	ld.shared.s8 	%r104, [%r82+22];
	mul.wide.s32 	%rd63, %r104, 4194304;
	or.b64  	%rd64, %rd63, %rd62;
	ld.shared.s8 	%r105, [%r82+23];
	mul.wide.s32 	%rd65, %r105, 8388608;
	or.b64  	%rd66, %rd65, %rd64;
	ld.shared.s8 	%r106, [%r82+24];
	mul.wide.s32 	%rd67, %r106, 16777216;
	or.b64  	%rd68, %rd67, %rd66;
	ld.shared.s8 	%r107, [%r82+25];
	mul.wide.s32 	%rd69, %r107, 33554432;
	or.b64  	%rd70, %rd69, %rd68;
	ld.shared.s8 	%r108, [%r82+26];
	mul.wide.s32 	%rd71, %r108, 67108864;
	or.b64  	%rd72, %rd71, %rd70;
	ld.shared.s8 	%r109, [%r82+27];
	mul.wide.s32 	%rd73, %r109, 134217728;
	or.b64  	%rd74, %rd73, %rd72;
	ld.shared.s8 	%r110, [%r82+28];
	mul.wide.s32 	%rd75, %r110, 268435456;
	or.b64  	%rd76, %rd75, %rd74;
	ld.shared.s8 	%r111, [%r82+29];
	mul.wide.s32 	%rd77, %r111, 536870912;
	or.b64  	%rd78, %rd77, %rd76;
	ld.shared.s8 	%r112, [%r82+30];
	mul.wide.s32 	%rd79, %r112, 1073741824;
	or.b64  	%rd80, %rd79, %rd78;
	ld.shared.s8 	%rd81, [%r82+31];
	shl.b64 	%rd82, %rd81, 31;
	or.b64  	%rd83, %rd82, %rd80;
	ld.shared.s8 	%rd84, [%r82+32];
	shl.b64 	%rd85, %rd84, 32;
	or.b64  	%rd86, %rd85, %rd83;
	ld.shared.s8 	%rd87, [%r82+33];
	shl.b64 	%rd88, %rd87, 33;
	or.b64  	%rd89, %rd88, %rd86;
	ld.shared.s8 	%rd90, [%r82+34];
	shl.b64 	%rd91, %rd90, 34;
	or.b64  	%rd92, %rd91, %rd89;
	ld.shared.s8 	%rd93, [%r82+35];
	shl.b64 	%rd94, %rd93, 35;
	or.b64  	%rd95, %rd94, %rd92;
	ld.shared.s8 	%rd96, [%r82+36];
	shl.b64 	%rd97, %rd96, 36;
	or.b64  	%rd98, %rd97, %rd95;
	ld.shared.s8 	%rd99, [%r82+37];
	shl.b64 	%rd100, %rd99, 37;
	or.b64  	%rd101, %rd100, %rd98;
	ld.shared.s8 	%rd102, [%r82+38];
	shl.b64 	%rd103, %rd102, 38;
	or.b64  	%rd104, %rd103, %rd101;
	ld.shared.s8 	%rd105, [%r82+39];
	shl.b64 	%rd106, %rd105, 39;
	or.b64  	%rd107, %rd106, %rd104;
	ld.shared.s8 	%rd108, [%r82+40];
	shl.b64 	%rd109, %rd108, 40;
	or.b64  	%rd110, %rd109, %rd107;
	ld.shared.s8 	%rd111, [%r82+41];
	shl.b64 	%rd112, %rd111, 41;
	or.b64  	%rd113, %rd112, %rd110;
	ld.shared.s8 	%rd114, [%r82+42];
	shl.b64 	%rd115, %rd114, 42;
	or.b64  	%rd116, %rd115, %rd113;
	ld.shared.s8 	%rd117, [%r82+43];
	shl.b64 	%rd118, %rd117, 43;
	or.b64  	%rd119, %rd118, %rd116;
	ld.shared.s8 	%rd120, [%r82+44];
	shl.b64 	%rd121, %rd120, 44;
	or.b64  	%rd122, %rd121, %rd119;
	ld.shared.s8 	%rd123, [%r82+45];
	shl.b64 	%rd124, %rd123, 45;
	or.b64  	%rd125, %rd124, %rd122;
	ld.shared.s8 	%rd126, [%r82+46];
	shl.b64 	%rd127, %rd126, 46;
	or.b64  	%rd128, %rd127, %rd125;
	ld.shared.s8 	%rd129, [%r82+47];
	shl.b64 	%rd130, %rd129, 47;
	or.b64  	%rd131, %rd130, %rd128;
	ld.shared.s8 	%rd132, [%r82+48];
	shl.b64 	%rd133, %rd132, 48;
	or.b64  	%rd134, %rd133, %rd131;
	ld.shared.s8 	%rd135, [%r82+49];
	shl.b64 	%rd136, %rd135, 49;
	or.b64  	%rd137, %rd136, %rd134;
	ld.shared.s8 	%rd138, [%r82+50];
	shl.b64 	%rd139, %rd138, 50;
	or.b64  	%rd140, %rd139, %rd137;
	ld.shared.s8 	%rd141, [%r82+51];
	shl.b64 	%rd142, %rd141, 51;
	or.b64  	%rd143, %rd142, %rd140;
	ld.shared.s8 	%rd144, [%r82+52];
	shl.b64 	%rd145, %rd144, 52;
	or.b64  	%rd146, %rd145, %rd143;
	ld.shared.s8 	%rd147, [%r82+53];
	shl.b64 	%rd148, %rd147, 53;
	or.b64  	%rd149, %rd148, %rd146;
	ld.shared.s8 	%rd150, [%r82+54];
	shl.b64 	%rd151, %rd150, 54;
	or.b64  	%rd152, %rd151, %rd149;
	ld.shared.s8 	%rd153, [%r82+55];
	shl.b64 	%rd154, %rd153, 55;
	or.b64  	%rd155, %rd154, %rd152;
	ld.shared.u8 	%rd156, [%r82+56];
	shl.b64 	%rd157, %rd156, 56;
	or.b64  	%rd158, %rd157, %rd155;
	ld.shared.u8 	%rd159, [%r82+57];
	shl.b64 	%rd160, %rd159, 57;
	or.b64  	%rd161, %rd160, %rd158;
	ld.shared.u8 	%rd162, [%r82+58];
	shl.b64 	%rd163, %rd162, 58;
	or.b64  	%rd164, %rd163, %rd161;
	ld.shared.u8 	%rd165, [%r82+59];
	shl.b64 	%rd166, %rd165, 59;
	or.b64  	%rd167, %rd166, %rd164;
	ld.shared.u8 	%rd168, [%r82+60];
	shl.b64 	%rd169, %rd168, 60;
	or.b64  	%rd170, %rd169, %rd167;
	ld.shared.u8 	%rd171, [%r82+61];
	shl.b64 	%rd172, %rd171, 61;
	or.b64  	%rd173, %rd172, %rd170;
	ld.shared.u8 	%rd174, [%r82+62];
	shl.b64 	%rd175, %rd174, 62;
	or.b64  	%rd176, %rd175, %rd173;
	ld.shared.u8 	%rd177, [%r82+63];
	shl.b64 	%rd178, %rd177, 63;
	or.b64  	%rd179, %rd178, %rd176;
	mad.lo.s32 	%r113, %r30, %r5, %r2;
	cvta.to.global.u64 	%rd180, %rd2;
	mul.wide.s32 	%rd181, %r113, 8;
	add.s64 	%rd182, %rd180, %rd181;
	st.global.u64 	[%rd182], %rd179;
$L__BB0_20:
	ret;

}


// ===== COMPILED SASS (sm_100) =====

	.target	sm_100

	.elftype	@"ET_EXEC"


//--------------------- .note.nv.tkinfo           --------------------------
	.section	.note.nv.tkinfo,"",@"SHT_NOTE"
	.sectionflags	@"SHF_NOTE_NV_TKINFO"
	.tkinfo
        /*0018*/ 	.word	0x00000002
        /*0030*/ 	.string	""
        /*0030*/ 	.string	"ptxas"
        /*0030*/ 	.string	"Cuda compilation tools, release 13.0, V13.0.88"
        /*0030*/ 	.string	"Build cuda_13.0.r13.0/compiler.36424714_0"
        /*0030*/ 	.string	"-arch sm_100 -m 64 "



//--------------------- .note.nv.cuinfo           --------------------------
	.section	.note.nv.cuinfo,"",@"SHT_NOTE"
	.sectionflags	@"SHF_NOTE_NV_CUINFO"
        /*0018*/ 	.short	0x0002
        /*001a*/ 	.short	0x0064
        /*001c*/ 	.short	0x0082
	.zero		2


//--------------------- .nv.info                  --------------------------
	.section	.nv.info,"",@"SHT_CUDA_INFO"
	.align	4


	//----- nvinfo : EIATTR_REGCOUNT
	.align		4
        /*0000*/ 	.byte	0x04, 0x2f
        /*0002*/ 	.short	(.L_1 - .L_0)
	.align		4
.L_0:
        /*0004*/ 	.word	index@(pack_kernel)
        /*0008*/ 	.word	0x00000026


	//----- nvinfo : EIATTR_FRAME_SIZE
	.align		4
.L_1:
        /*000c*/ 	.byte	0x04, 0x11
        /*000e*/ 	.short	(.L_3 - .L_2)
	.align		4
.L_2:
        /*0010*/ 	.word	index@(pack_kernel)
        /*0014*/ 	.word	0x00000000


	//----- nvinfo : EIATTR_MIN_STACK_SIZE
	.align		4
.L_3:
        /*0018*/ 	.byte	0x04, 0x12
        /*001a*/ 	.short	(.L_5 - .L_4)
	.align		4
.L_4:
        /*001c*/ 	.word	index@(pack_kernel)
        /*0020*/ 	.word	0x00000000
.L_5:


//--------------------- .nv.compat                --------------------------
	.section	.nv.compat,"",@"SHT_CUDA_COMPAT_INFO"
	.align	4
        /*0000*/ 	.byte	0x02, 0x09, 0x00, 0x00, 0x02, 0x02, 0x01, 0x00, 0x02, 0x05, 0x05, 0x00, 0x03, 0x07, 0x01, 0x01
        /*0010*/ 	.byte	0x02, 0x03, 0x00, 0x00, 0x02, 0x06, 0x01, 0x00, 0x04, 0x0b, 0x08, 0x00, 0x09, 0x00, 0x00, 0x00
        /*0020*/ 	.byte	0x00, 0x00, 0x00, 0x00


//--------------------- .nv.info.pack_kernel      --------------------------
	.section	.nv.info.pack_kernel,"",@"SHT_CUDA_INFO"
	.sectionflags	@""
	.align	4


	//----- nvinfo : EIATTR_CUDA_API_VERSION
	.align		4
        /*0000*/ 	.byte	0x04, 0x37
        /*0002*/ 	.short	(.L_7 - .L_6)
.L_6:
        /*0004*/ 	.word	0x00000082


	//----- nvinfo : EIATTR_KPARAM_INFO
	.align		4
.L_7:
        /*0008*/ 	.byte	0x04, 0x17
        /*000a*/ 	.short	(.L_9 - .L_8)
.L_8:
        /*000c*/ 	.word	0x00000000
        /*0010*/ 	.short	0x0004
        /*0012*/ 	.short	0x0018
        /*0014*/ 	.byte	0x00, 0xf0, 0x11, 0x00


	//----- nvinfo : EIATTR_KPARAM_INFO
	.align		4
.L_9:
        /*0018*/ 	.byte	0x04, 0x17
        /*001a*/ 	.short	(.L_11 - .L_10)
.L_10:
        /*001c*/ 	.word	0x00000000
        /*0020*/ 	.short	0x0003
        /*0022*/ 	.short	0x0014
        /*0024*/ 	.byte	0x00, 0xf0, 0x11, 0x00


	//----- nvinfo : EIATTR_KPARAM_INFO
	.align		4
.L_11:
        /*0028*/ 	.byte	0x04, 0x17
        /*002a*/ 	.short	(.L_13 - .L_12)
.L_12:
        /*002c*/ 	.word	0x00000000
        /*0030*/ 	.short	0x0002
        /*0032*/ 	.short	0x0010
        /*0034*/ 	.byte	0x00, 0xf0, 0x11, 0x00


	//----- nvinfo : EIATTR_KPARAM_INFO
	.align		4
.L_13:
        /*0038*/ 	.byte	0x04, 0x17
        /*003a*/ 	.short	(.L_15 - .L_14)
.L_14:
        /*003c*/ 	.word	0x00000000
        /*0040*/ 	.short	0x0001
        /*0042*/ 	.short	0x0008
        /*0044*/ 	.byte	0x00, 0xf5, 0x21, 0x00


	//----- nvinfo : EIATTR_KPARAM_INFO
	.align		4
.L_15:
        /*0048*/ 	.byte	0x04, 0x17
        /*004a*/ 	.short	(.L_17 - .L_16)
.L_16:
        /*004c*/ 	.word	0x00000000
        /*0050*/ 	.short	0x0000
        /*0052*/ 	.short	0x0000
        /*0054*/ 	.byte	0x00, 0xf5, 0x21, 0x00


	//----- nvinfo : EIATTR_SPARSE_MMA_MASK
	.align		4
.L_17:
        /*0058*/ 	.byte	0x03, 0x50
        /*005a*/ 	.short	0x0000


	//----- nvinfo : EIATTR_MAXREG_COUNT
	.align		4
        /*005c*/ 	.byte	0x03, 0x1b
        /*005e*/ 	.short	0x00ff


	//----- nvinfo : EIATTR_NUM_BARRIERS
	.align		4
        /*0060*/ 	.byte	0x02, 0x4c
        /*0062*/ 	.byte	0x01
	.zero		1


	//----- nvinfo : EIATTR_MERCURY_ISA_VERSION
	.align		4
        /*0064*/ 	.byte	0x03, 0x5f
        /*0066*/ 	.short	0x0101


	//----- nvinfo : EIATTR_VRC_CTA_INIT_COUNT
	.align		4
        /*0068*/ 	.byte	0x02, 0x4a
	.zero		1
	.zero		1


	//----- nvinfo : EIATTR_EXIT_INSTR_OFFSETS
	.align		4
        /*006c*/ 	.byte	0x04, 0x1c
        /*006e*/ 	.short	(.L_19 - .L_18)


	//   ....[0]....
.L_18:
        /*0070*/ 	.word	0x00000ee0


	//   ....[1]....
        /*0074*/ 	.word	0x00001a60


	//----- nvinfo : EIATTR_CBANK_PARAM_SIZE
	.align		4
.L_19:
        /*0078*/ 	.byte	0x03, 0x19
        /*007a*/ 	.short	0x001c


	//----- nvinfo : EIATTR_PARAM_CBANK
	.align		4
        /*007c*/ 	.byte	0x04, 0x0a
        /*007e*/ 	.short	(.L_21 - .L_20)
	.align		4
.L_20:
        /*0080*/ 	.word	index@(.nv.constant0.pack_kernel)
        /*0084*/ 	.short	0x0380
        /*0086*/ 	.short	0x001c


	//----- nvinfo : EIATTR_SW_WAR
	.align		4
.L_21:
        /*0088*/ 	.byte	0x04, 0x36
        /*008a*/ 	.short	(.L_23 - .L_22)
.L_22:
        /*008c*/ 	.word	0x00000008
.L_23:


//--------------------- .nv.callgraph             --------------------------
	.section	.nv.callgraph,"",@"SHT_CUDA_CALLGRAPH"
	.align	4
	.sectionentsize	8
	.align		4
        /*0000*/ 	.word	0x00000000
	.align		4
        /*0004*/ 	.word	0xffffffff
	.align		4
        /*0008*/ 	.word	0x00000000
	.align		4
        /*000c*/ 	.word	0xfffffffe
	.align		4
        /*0010*/ 	.word	0x00000000
	.align		4
        /*0014*/ 	.word	0xfffffffd
	.align		4
        /*0018*/ 	.word	0x00000000
	.align		4
        /*001c*/ 	.word	0xfffffffc


//--------------------- .text.pack_kernel         --------------------------
	.section	.text.pack_kernel,"ax",@progbits
	.align	128
        .global         pack_kernel
        .type           pack_kernel,@function
        .size           pack_kernel,(.L_x_2 - pack_kernel)
        .other          pack_kernel,@"STO_CUDA_ENTRY STV_DEFAULT"
pack_kernel:
.text.pack_kernel:
[----:B------:R-:W-:Y:S08]  /*0000*/  LDC R1, c[0x0][0x37c] ;  /* 0x0000df00ff017b82 */ /* 0x000ff00000000800 */
[----:B------:R-:W0:Y:S01]  /*0010*/  LDC R8, c[0x0][0x360] ;  /* 0x0000d800ff087b82 */ /* 0x000e220000000800 */
[----:B------:R-:W1:Y:S01]  /*0020*/  S2R R2, SR_TID.X ;  /* 0x0000000000027919 */ /* 0x000e620000002100 */
[----:B------:R-:W2:Y:S01]  /*0030*/  LDCU UR5, c[0x0][0x364] ;  /* 0x00006c80ff0577ac */ /* 0x000ea20008000800 */
[----:B------:R-:W-:Y:S01]  /*0040*/  HFMA2 R10, -RZ, RZ, 0, 0 ;  /* 0x00000000ff0a7431 */ /* 0x000fe200000001ff */
[----:B------:R-:W1:Y:S01]  /*0050*/  S2R R3, SR_TID.Y ;  /* 0x0000000000037919 */ /* 0x000e620000002200 */
[----:B------:R-:W3:Y:S03]  /*0060*/  LDCU.64 UR8, c[0x0][0x358] ;  /* 0x00006b00ff0877ac */ /* 0x000ee60008000a00 */
[----:B------:R-:W2:Y:S01]  /*0070*/  S2UR UR4, SR_CTAID.Y ;  /* 0x00000000000479c3 */ /* 0x000ea20000002600 */
[----:B------:R-:W4:Y:S07]  /*0080*/  LDCU UR7, c[0x0][0x398] ;  /* 0x00007300ff0777ac */ /* 0x000f2e0008000800 */
[----:B------:R-:W5:Y:S01]  /*0090*/  S2UR UR6, SR_CTAID.X ;  /* 0x00000000000679c3 */ /* 0x000f620000002500 */
[----:B0-----:R-:W-:-:S04]  /*00a0*/  IMAD.SHL.U32 R0, R8, 0x40, RZ ;  /* 0x0000004008007824 */ /* 0x001fc800078e00ff */
[----:B------:R-:W0:Y:S01]  /*00b0*/  I2F.U32.RP R4, R0 ;  /* 0x0000000000047306 */ /* 0x000e220000209000 */
[----:B------:R-:W-:Y:S01]  /*00c0*/  IMAD.MOV R9, RZ, RZ, -R0 ;  /* 0x000000ffff097224 */ /* 0x000fe200078e0a00 */
[----:B------:R-:W-:Y:S01]  /*00d0*/  ISETP.NE.U32.AND P0, PT, R0, RZ, PT ;  /* 0x000000ff0000720c */ /* 0x000fe20003f05070 */
[----:B--2---:R-:W-:Y:S01]  /*00e0*/  UIMAD UR4, UR4, UR5, URZ ;  /* 0x00000005040472a4 */ /* 0x004fe2000f8e02ff */
[----:B-----5:R-:W-:-:S04]  /*00f0*/  IMAD R5, R8, UR6, RZ ;  /* 0x0000000608057c24 */ /* 0x020fc8000f8e02ff */
[----:B0-----:R-:W0:Y:S02]  /*0100*/  MUFU.RCP R4, R4 ;  /* 0x0000000400047308 */ /* 0x001e240000001000 */
[----:B0-----:R-:W-:-:S06]  /*0110*/  VIADD R6, R4, 0xffffffe ;  /* 0x0ffffffe04067836 */ /* 0x001fcc0000000000 */
[----:B------:R0:W2:Y:S02]  /*0120*/  F2I.FTZ.U32.TRUNC.NTZ R7, R6 ;  /* 0x0000000600077305 */ /* 0x0000a4000021f000 */
[----:B0-----:R-:W-:Y:S02]  /*0130*/  IMAD.MOV.U32 R6, RZ, RZ, RZ ;  /* 0x000000ffff067224 */ /* 0x001fe400078e00ff */
[----:B--2---:R-:W-:-:S04]  /*0140*/  IMAD R9, R9, R7, RZ ;  /* 0x0000000709097224 */ /* 0x004fc800078e02ff */
[----:B------:R-:W-:-:S04]  /*0150*/  IMAD.HI.U32 R4, R7, R9, R6 ;  /* 0x0000000907047227 */ /* 0x000fc800078e0006 */
[--C-:B-1----:R-:W-:Y:S01]  /*0160*/  IMAD R7, R8, R3, R2.reuse ;  /* 0x0000000308077224 */ /* 0x102fe200078e0202 */
[----:B------:R-:W-:Y:S01]  /*0170*/  LOP3.LUT R8, RZ, R0, RZ, 0x33, !PT ;  /* 0x00000000ff087212 */ /* 0x000fe200078e33ff */
[----:B------:R-:W-:Y:S02]  /*0180*/  IMAD.IADD R9, R5, 0x1, R2 ;  /* 0x0000000105097824 */ /* 0x000fe400078e0202 */
[----:B---34-:R-:W-:-:S07]  /*0190*/  VIADD R6, R3, UR4 ;  /* 0x0000000403067c36 */ /* 0x018fce0008000000 */
.L_x_0:
[----:B------:R-:W0:Y:S01]  /*01a0*/  I2F.U32.RP R14, R0 ;  /* 0x00000000000e7306 */ /* 0x000e220000209000 */
[----:B------:R-:W-:Y:S01]  /*01b0*/  IMAD R11, R10, 0x100, R7 ;  /* 0x000001000a0b7824 */ /* 0x000fe200078e0207 */
[----:B------:R-:W-:-:S03]  /*01c0*/  IADD3 R21, PT, PT, RZ, -R0, RZ ;  /* 0x80000000ff157210 */ /* 0x000fc60007ffe0ff */
[----:B------:R-:W-:-:S04]  /*01d0*/  IMAD.HI.U32 R17, R4, R11, RZ ;  /* 0x0000000b04117227 */ /* 0x000fc800078e00ff */
[----:B------:R-:W-:Y:S02]  /*01e0*/  IMAD.MOV R19, RZ, RZ, -R17 ;  /* 0x000000ffff137224 */ /* 0x000fe400078e0a11 */
[----:B------:R-:W-:Y:S02]  /*01f0*/  VIADD R15, R11, 0x100 ;  /* 0x000001000b0f7836 */ /* 0x000fe40000000000 */
[----:B------:R-:W-:Y:S01]  /*0200*/  IMAD R19, R0, R19, R11 ;  /* 0x0000001300137224 */ /* 0x000fe200078e020b */
[----:B0-----:R-:W0:Y:S04]  /*0210*/  MUFU.RCP R14, R14 ;  /* 0x0000000e000e7308 */ /* 0x001e280000001000 */
[----:B------:R-:W-:-:S13]  /*0220*/  ISETP.GE.U32.AND P1, PT, R19, R0, PT ;  /* 0x000000001300720c */ /* 0x000fda0003f26070 */
[----:B------:R-:W-:Y:S01]  /*0230*/  @P1 IMAD.IADD R19, R19, 0x1, -R0 ;  /* 0x0000000113131824 */ /* 0x000fe200078e0a00 */
[----:B------:R-:W-:Y:S01]  /*0240*/  @P1 IADD3 R17, PT, PT, R17, 0x1, RZ ;  /* 0x0000000111111810 */ /* 0x000fe20007ffe0ff */
[----:B0-----:R-:W-:-:S03]  /*0250*/  VIADD R12, R14, 0xffffffe ;  /* 0x0ffffffe0e0c7836 */ /* 0x001fc60000000000 */
[----:B------:R-:W-:Y:S01]  /*0260*/  ISETP.GE.U32.AND P2, PT, R19, R0, PT ;  /* 0x000000001300720c */ /* 0x000fe20003f46070 */
[----:B------:R0:W1:Y:S01]  /*0270*/  F2I.FTZ.U32.TRUNC.NTZ R13, R12 ;  /* 0x0000000c000d7305 */ /* 0x000062000021f000 */
[----:B------:R-:W-:Y:S01]  /*0280*/  IADD3 R19, PT, PT, R11, 0x400, RZ ;  /* 0x000004000b137810 */ /* 0x000fe20007ffe0ff */
[----:B0-----:R-:W-:-:S10]  /*0290*/  IMAD.MOV.U32 R12, RZ, RZ, RZ ;  /* 0x000000ffff0c7224 */ /* 0x001fd400078e00ff */
[----:B------:R-:W-:Y:S02]  /*02a0*/  @P2 VIADD R17, R17, 0x1 ;  /* 0x0000000111112836 */ /* 0x000fe40000000000 */
[----:B-1----:R-:W-:-:S03]  /*02b0*/  IMAD R21, R21, R13, RZ ;  /* 0x0000000d15157224 */ /* 0x002fc600078e02ff */
[----:B------:R-:W-:Y:S01]  /*02c0*/  SEL R14, R8, R17, !P0 ;  /* 0x00000011080e7207 */ /* 0x000fe20004000000 */
[----:B------:R-:W-:Y:S01]  /*02d0*/  IMAD.HI.U32 R4, R13, R21, R12 ;  /* 0x000000150d047227 */ /* 0x000fe200078e000c */
[----:B------:R-:W-:Y:S02]  /*02e0*/  IADD3 R13, PT, PT, R11, 0x200, RZ ;  /* 0x000002000b0d7810 */ /* 0x000fe40007ffe0ff */
[----:B------:R-:W-:Y:S01]  /*02f0*/  ISETP.NE.U32.AND P0, PT, R0, RZ, PT ;  /* 0x000000ff0000720c */ /* 0x000fe20003f05070 */
[----:B------:R-:W-:Y:S01]  /*0300*/  IMAD.MOV R24, RZ, RZ, -R14 ;  /* 0x000000ffff187224 */ /* 0x000fe200078e0a0e */
[----:B------:R-:W-:Y:S01]  /*0310*/  LOP3.LUT R8, RZ, R0, RZ, 0x33, !PT ;  /* 0x00000000ff087212 */ /* 0x000fe200078e33ff */
[----:B------:R-:W-:-:S04]  /*0320*/  IMAD.HI.U32 R27, R4, R13, RZ ;  /* 0x0000000d041b7227 */ /* 0x000fc800078e00ff */
[----:B------:R-:W-:-:S04]  /*0330*/  IMAD.HI.U32 R25, R4, R15, RZ ;  /* 0x0000000f04197227 */ /* 0x000fc800078e00ff */
[----:B------:R-:W-:Y:S02]  /*0340*/  IMAD.MOV R29, RZ, RZ, -R27 ;  /* 0x000000ffff1d7224 */ /* 0x000fe400078e0a1b */
[----:B------:R-:W-:Y:S02]  /*0350*/  IMAD.MOV R23, RZ, RZ, -R25 ;  /* 0x000000ffff177224 */ /* 0x000fe400078e0a19 */
[C---:B------:R-:W-:Y:S02]  /*0360*/  IMAD R29, R0.reuse, R29, R13 ;  /* 0x0000001d001d7224 */ /* 0x040fe400078e020d */
[C---:B------:R-:W-:Y:S02]  /*0370*/  IMAD R23, R0.reuse, R23, R15 ;  /* 0x0000001700177224 */ /* 0x040fe400078e020f */
[----:B------:R-:W-:Y:S01]  /*0380*/  VIADD R21, R11, 0x300 ;  /* 0x000003000b157836 */ /* 0x000fe20000000000 */
[----:B------:R-:W-:Y:S01]  /*0390*/  ISETP.GE.U32.AND P4, PT, R29, R0, PT ;  /* 0x000000001d00720c */ /* 0x000fe20003f86070 */
[----:B------:R-:W-:Y:S01]  /*03a0*/  IMAD R24, R0, R24, R11 ;  /* 0x0000001800187224 */ /* 0x000fe200078e020b */
[----:B------:R-:W-:Y:S01]  /*03b0*/  ISETP.GE.U32.AND P3, PT, R23, R0, PT ;  /* 0x000000001700720c */ /* 0x000fe20003f66070 */
[----:B------:R-:W-:-:S03]  /*03c0*/  IMAD.HI.U32 R17, R4, R21, RZ ;  /* 0x0000001504117227 */ /* 0x000fc600078e00ff */
[----:B------:R-:W-:-:S04]  /*03d0*/  LEA R24, R5, R24, 0x6 ;  /* 0x0000001805187211 */ /* 0x000fc800078e30ff */
[----:B------:R-:W-:-:S03]  /*03e0*/  ISETP.GE.AND P6, PT, R24, UR7, PT ;  /* 0x0000000718007c0c */ /* 0x000fc6000bfc6270 */
[--C-:B------:R-:W-:Y:S02]  /*03f0*/  @P4 IMAD.IADD R29, R29, 0x1, -R0.reuse ;  /* 0x000000011d1d4824 */ /* 0x100fe400078e0a00 */
[----:B------:R-:W-:Y:S02]  /*0400*/  @P3 IMAD.IADD R23, R23, 0x1, -R0 ;  /* 0x0000000117173824 */ /* 0x000fe400078e0a00 */
[----:B------:R-:W-:Y:S01]  /*0410*/  @P4 VIADD R27, R27, 0x1 ;  /* 0x000000011b1b4836 */ /* 0x000fe20000000000 */
[-C--:B------:R-:W-:Y:S01]  /*0420*/  ISETP.GE.U32.AND P2, PT, R29, R0.reuse, PT ;  /* 0x000000001d00720c */ /* 0x080fe20003f46070 */
[----:B------:R-:W-:Y:S01]  /*0430*/  @P3 VIADD R25, R25, 0x1 ;  /* 0x0000000119193836 */ /* 0x000fe20000000000 */
[----:B------:R-:W-:Y:S01]  /*0440*/  ISETP.GE.U32.AND P1, PT, R23, R0, PT ;  /* 0x000000001700720c */ /* 0x000fe20003f26070 */
[----:B------:R-:W-:-:S04]  /*0450*/  IMAD.HI.U32 R23, R4, R19, RZ ;  /* 0x0000001304177227 */ /* 0x000fc800078e00ff */
[----:B------:R-:W-:Y:S01]  /*0460*/  IMAD.MOV R29, RZ, RZ, -R17 ;  /* 0x000000ffff1d7224 */ /* 0x000fe200078e0a11 */
[----:B------:R-:W-:-:S03]  /*0470*/  IADD3 R12, PT, PT, -R23, RZ, RZ ;  /* 0x000000ff170c7210 */ /* 0x000fc60007ffe1ff */
[----:B------:R-:W-:Y:S02]  /*0480*/  IMAD R29, R0, R29, R21 ;  /* 0x0000001d001d7224 */ /* 0x000fe400078e0215 */
[----:B------:R-:W-:Y:S02]  /*0490*/  @P2 VIADD R27, R27, 0x1 ;  /* 0x000000011b1b2836 */ /* 0x000fe40000000000 */
[----:B------:R-:W-:Y:S01]  /*04a0*/  @P1 VIADD R25, R25, 0x1 ;  /* 0x0000000119191836 */ /* 0x000fe20000000000 */
[----:B------:R-:W-:Y:S02]  /*04b0*/  ISETP.GE.U32.AND P4, PT, R29, R0, PT ;  /* 0x000000001d00720c */ /* 0x000fe40003f86070 */
[C---:B------:R-:W-:Y:S02]  /*04c0*/  SEL R22, R8.reuse, R27, !P0 ;  /* 0x0000001b08167207 */ /* 0x040fe40004000000 */
[----:B------:R-:W-:Y:S01]  /*04d0*/  SEL R18, R8, R25, !P0 ;  /* 0x0000001908127207 */ /* 0x000fe20004000000 */
[----:B------:R-:W-:-:S02]  /*04e0*/  IMAD R25, R0, R12, R19 ;  /* 0x0000000c00197224 */ /* 0x000fc400078e0213 */
[----:B------:R-:W-:Y:S02]  /*04f0*/  IMAD.MOV R16, RZ, RZ, -R22 ;  /* 0x000000ffff107224 */ /* 0x000fe400078e0a16 */
[----:B------:R-:W-:Y:S01]  /*0500*/  IMAD.MOV R26, RZ, RZ, -R18 ;  /* 0x000000ffff1a7224 */ /* 0x000fe200078e0a12 */
[----:B------:R-:W-:Y:S01]  /*0510*/  ISETP.GE.U32.AND P2, PT, R25, R0, PT ;  /* 0x000000001900720c */ /* 0x000fe20003f46070 */
[C---:B------:R-:W-:Y:S02]  /*0520*/  IMAD R16, R0.reuse, R16, R13 ;  /* 0x0000001000107224 */ /* 0x040fe400078e020d */
[----:B------:R-:W0:Y:S01]  /*0530*/  @!P6 LDC.64 R12, c[0x0][0x388] ;  /* 0x0000e200ff0ceb82 */ /* 0x000e220000000a00 */
[----:B------:R-:W-:Y:S01]  /*0540*/  IMAD R26, R0, R26, R15 ;  /* 0x0000001a001a7224 */ /* 0x000fe200078e020f */
[----:B------:R-:W-:Y:S01]  /*0550*/  @P4 IADD3 R17, PT, PT, R17, 0x1, RZ ;  /* 0x0000000111114810 */ /* 0x000fe20007ffe0ff */
[----:B------:R-:W-:Y:S02]  /*0560*/  @P4 IMAD.IADD R29, R29, 0x1, -R0 ;  /* 0x000000011d1d4824 */ /* 0x000fe400078e0a00 */
[C---:B------:R-:W-:Y:S01]  /*0570*/  IMAD R27, R5.reuse, 0x40, R16 ;  /* 0x00000040051b7824 */ /* 0x040fe200078e0210 */
[----:B------:R-:W-:Y:S01]  /*0580*/  LEA R26, R5, R26, 0x6 ;  /* 0x0000001a051a7211 */ /* 0x000fe200078e30ff */
[----:B------:R-:W-:Y:S01]  /*0590*/  @!P6 VIADD R15, R14, UR4 ;  /* 0x000000040e0fec36 */ /* 0x000fe20008000000 */
[----:B------:R-:W-:-:S02]  /*05a0*/  ISETP.GE.U32.AND P3, PT, R29, R0, PT ;  /* 0x000000001d00720c */ /* 0x000fc40003f66070 */
[----:B------:R-:W-:Y:S01]  /*05b0*/  @P2 IMAD.IADD R25, R25, 0x1, -R0 ;  /* 0x0000000119192824 */ /* 0x000fe200078e0a00 */
[----:B------:R-:W-:Y:S01]  /*05c0*/  ISETP.GE.AND P5, PT, R26, UR7, PT ;  /* 0x000000071a007c0c */ /* 0x000fe2000bfa6270 */
[----:B------:R-:W-:Y:S01]  /*05d0*/  @!P6 IMAD R16, R15, UR7, R24 ;  /* 0x000000070f10ec24 */ /* 0x000fe2000f8e0218 */
[----:B------:R-:W-:Y:S01]  /*05e0*/  ISETP.GE.AND P1, PT, R27, UR7, PT ;  /* 0x000000071b007c0c */ /* 0x000fe2000bf26270 */
[----:B------:R-:W-:Y:S01]  /*05f0*/  @P2 VIADD R23, R23, 0x1 ;  /* 0x0000000117172836 */ /* 0x000fe20000000000 */
[----:B------:R-:W-:-:S06]  /*0600*/  ISETP.GE.U32.AND P4, PT, R25, R0, PT ;  /* 0x000000001900720c */ /* 0x000fcc0003f86070 */
[----:B------:R-:W-:Y:S01]  /*0610*/  @P3 VIADD R17, R17, 0x1 ;  /* 0x0000000111113836 */ /* 0x000fe20000000000 */
[----:B0-----:R-:W-:Y:S02]  /*0620*/  @!P6 IADD3 R12, P2, PT, R16, R12, RZ ;  /* 0x0000000c100ce210 */ /* 0x001fe40007f5e0ff */
[----:B------:R-:W0:Y:S01]  /*0630*/  @!P5 LDC.64 R14, c[0x0][0x388] ;  /* 0x0000e200ff0edb82 */ /* 0x000e220000000a00 */
[----:B------:R-:W-:Y:S01]  /*0640*/  @!P5 VIADD R25, R18, UR4 ;  /* 0x000000041219dc36 */ /* 0x000fe20008000000 */
[----:B------:R-:W-:Y:S02]  /*0650*/  SEL R18, R8, R17, !P0 ;  /* 0x0000001108127207 */ /* 0x000fe40004000000 */
[----:B------:R-:W-:Y:S01]  /*0660*/  @P4 VIADD R23, R23, 0x1 ;  /* 0x0000000117174836 */ /* 0x000fe20000000000 */
[----:B------:R-:W-:Y:S01]  /*0670*/  @!P6 LEA.HI.X.SX32 R13, R16, R13, 0x1, P2 ;  /* 0x0000000d100de211 */ /* 0x000fe200010f0eff */
[----:B------:R-:W-:Y:S01]  /*0680*/  @!P5 IMAD R20, R25, UR7, R26 ;  /* 0x000000071914dc24 */ /* 0x000fe2000f8e021a */
[----:B------:R-:W-:Y:S01]  /*0690*/  @!P1 IADD3 R22, PT, PT, R22, UR4, RZ ;  /* 0x0000000416169c10 */ /* 0x000fe2000fffe0ff */
[----:B------:R-:W-:Y:S01]  /*06a0*/  IMAD.MOV R30, RZ, RZ, -R18 ;  /* 0x000000ffff1e7224 */ /* 0x000fe200078e0a12 */
[----:B------:R-:W1:Y:S01]  /*06b0*/  @!P1 LDC.64 R16, c[0x0][0x388] ;  /* 0x0000e200ff109b82 */ /* 0x000e620000000a00 */
[----:B------:R-:W-:-:S02]  /*06c0*/  SEL R28, R8, R23, !P0 ;  /* 0x00000017081c7207 */ /* 0x000fc40004000000 */
[----:B------:R-:W-:Y:S01]  /*06d0*/  IADD3 R23, PT, PT, R11, 0x500, RZ ;  /* 0x000005000b177810 */ /* 0x000fe20007ffe0ff */
[----:B------:R-:W-:Y:S01]  /*06e0*/  @!P1 IMAD R22, R22, UR7, R27 ;  /* 0x0000000716169c24 */ /* 0x000fe2000f8e021b */
[----:B------:R-:W-:Y:S01]  /*06f0*/  P2R R27, PR, RZ, 0x2 ;  /* 0x00000002ff1b7803 */ /* 0x000fe20000000000 */
[----:B------:R-:W-:Y:S02]  /*0700*/  IMAD.MOV R32, RZ, RZ, -R28 ;  /* 0x000000ffff207224 */ /* 0x000fe400078e0a1c */
[----:B------:R-:W-:-:S04]  /*0710*/  IMAD.HI.U32 R25, R4, R23, RZ ;  /* 0x0000001704197227 */ /* 0x000fc800078e00ff */
[----:B------:R-:W-:Y:S02]  /*0720*/  IMAD R32, R0, R32, R19 ;  /* 0x0000002000207224 */ /* 0x000fe400078e0213 */
[----:B------:R-:W-:Y:S01]  /*0730*/  IMAD.MOV R19, RZ, RZ, -R25 ;  /* 0x000000ffff137224 */ /* 0x000fe200078e0a19 */
[----:B0-----:R-:W-:Y:S01]  /*0740*/  @!P5 IADD3 R14, P2, PT, R20, R14, RZ ;  /* 0x0000000e140ed210 */ /* 0x001fe20007f5e0ff */
[C---:B------:R-:W-:Y:S01]  /*0750*/  IMAD R30, R0.reuse, R30, R21 ;  /* 0x0000001e001e7224 */ /* 0x040fe200078e0215 */
[C---:B------:R-:W-:Y:S01]  /*0760*/  LEA R29, R5.reuse, R32, 0x6 ;  /* 0x00000020051d7211 */ /* 0x040fe200078e30ff */
[----:B------:R-:W-:Y:S01]  /*0770*/  IMAD R19, R0, R19, R23 ;  /* 0x0000001300137224 */ /* 0x000fe200078e0217 */
[----:B------:R-:W-:Y:S01]  /*0780*/  @!P5 LEA.HI.X.SX32 R15, R20, R15, 0x1, P2 ;  /* 0x0000000f140fd211 */ /* 0x000fe200010f0eff */
[----:B------:R-:W-:Y:S01]  /*0790*/  IMAD R21, R5, 0x40, R30 ;  /* 0x0000004005157824 */ /* 0x000fe200078e021e */
[----:B------:R-:W-:Y:S02]  /*07a0*/  ISETP.GE.AND P3, PT, R29, UR7, PT ;  /* 0x000000071d007c0c */ /* 0x000fe4000bf66270 */
[----:B------:R-:W-:-:S02]  /*07b0*/  ISETP.GE.U32.AND P4, PT, R19, R0, PT ;  /* 0x000000001300720c */ /* 0x000fc40003f86070 */
[----:B-1----:R-:W-:-:S04]  /*07c0*/  @!P1 IADD3 R16, P2, PT, R22, R16, RZ ;  /* 0x0000001016109210 */ /* 0x002fc80007f5e0ff */
[----:B------:R-:W-:Y:S02]  /*07d0*/  @!P1 LEA.HI.X.SX32 R17, R22, R17, 0x1, P2 ;  /* 0x0000001116119211 */ /* 0x000fe400010f0eff */
[----:B------:R-:W-:-:S03]  /*07e0*/  ISETP.GE.AND P2, PT, R21, UR7, PT ;  /* 0x0000000715007c0c */ /* 0x000fc6000bf46270 */
[----:B------:R-:W-:Y:S02]  /*07f0*/  @!P3 IADD3 R28, PT, PT, R28, UR4, RZ ;  /* 0x000000041c1cbc10 */ /* 0x000fe4000fffe0ff */
[----:B------:R-:W-:Y:S02]  /*0800*/  @P4 IMAD.IADD R19, R19, 0x1, -R0 ;  /* 0x0000000113134824 */ /* 0x000fe400078e0a00 */
[----:B------:R-:W-:Y:S02]  /*0810*/  @P4 VIADD R25, R25, 0x1 ;  /* 0x0000000119194836 */ /* 0x000fe40000000000 */
[----:B------:R-:W-:Y:S01]  /*0820*/  @!P3 IMAD R29, R28, UR7, R29 ;  /* 0x000000071c1dbc24 */ /* 0x000fe2000f8e021d */
[----:B------:R-:W-:Y:S02]  /*0830*/  ISETP.GE.U32.AND P4, PT, R19, R0, PT ;  /* 0x000000001300720c */ /* 0x000fe40003f86070 */
[----:B------:R-:W-:Y:S01]  /*0840*/  P2R R28, PR, RZ, 0x4 ;  /* 0x00000004ff1c7803 */ /* 0x000fe20000000000 */
[----:B------:R-:W-:-:S02]  /*0850*/  @!P2 VIADD R20, R18, UR4 ;  /* 0x000000041214ac36 */ /* 0x000fc40008000000 */
[----:B------:R-:W0:Y:S02]  /*0860*/  @!P2 LDC.64 R18, c[0x0][0x388] ;  /* 0x0000e200ff12ab82 */ /* 0x000e240000000a00 */
[----:B------:R-:W-:-:S06]  /*0870*/  @!P2 IMAD R22, R20, UR7, R21 ;  /* 0x000000071416ac24 */ /* 0x000fcc000f8e0215 */
[----:B------:R-:W1:Y:S01]  /*0880*/  @!P3 LDC.64 R20, c[0x0][0x388] ;  /* 0x0000e200ff14bb82 */ /* 0x000e620000000a00 */
[----:B------:R-:W-:-:S05]  /*0890*/  @P4 VIADD R25, R25, 0x1 ;  /* 0x0000000119194836 */ /* 0x000fca0000000000 */
[----:B------:R-:W-:-:S05]  /*08a0*/  SEL R25, R8, R25, !P0 ;  /* 0x0000001908197207 */ /* 0x000fca0004000000 */
[----:B------:R-:W-:-:S04]  /*08b0*/  IMAD.MOV R30, RZ, RZ, -R25 ;  /* 0x000000ffff1e7224 */ /* 0x000fc800078e0a19 */
[----:B------:R-:W-:Y:S01]  /*08c0*/  IMAD R30, R0, R30, R23 ;  /* 0x0000001e001e7224 */ /* 0x000fe200078e0217 */
[----:B0-----:R-:W-:-:S03]  /*08d0*/  @!P2 IADD3 R18, P4, PT, R22, R18, RZ ;  /* 0x000000121612a210 */ /* 0x001fc60007f9e0ff */
[----:B------:R-:W-:Y:S01]  /*08e0*/  IMAD R30, R5, 0x40, R30 ;  /* 0x00000040051e7824 */ /* 0x000fe200078e021e */
[----:B------:R-:W-:Y:S02]  /*08f0*/  @!P2 LEA.HI.X.SX32 R19, R22, R19, 0x1, P4 ;  /* 0x000000131613a211 */ /* 0x000fe400020f0eff */
[----:B------:R-:W-:Y:S02]  /*0900*/  ISETP.GE.AND P2, PT, R24, UR7, PT ;  /* 0x0000000718007c0c */ /* 0x000fe4000bf46270 */
[----:B-1----:R-:W-:-:S04]  /*0910*/  @!P3 IADD3 R20, P4, PT, R29, R20, RZ ;  /* 0x000000141d14b210 */ /* 0x002fc80007f9e0ff */
[----:B------:R-:W-:Y:S02]  /*0920*/  @!P3 LEA.HI.X.SX32 R21, R29, R21, 0x1, P4 ;  /* 0x000000151d15b211 */ /* 0x000fe400020f0eff */
[----:B------:R-:W-:Y:S02]  /*0930*/  ISETP.GE.AND P4, PT, R30, UR7, PT ;  /* 0x000000071e007c0c */ /* 0x000fe4000bf86270 */
[----:B------:R-:W-:Y:S02]  /*0940*/  ISETP.GE.AND P1, PT, R26, UR7, PT ;  /* 0x000000071a007c0c */ /* 0x000fe4000bf26270 */
[----:B------:R-:W-:-:S09]  /*0950*/  P2R R29, PR, RZ, 0x8 ;  /* 0x00000008ff1d7803 */ /* 0x000fd20000000000 */
[----:B------:R-:W0:Y:S01]  /*0960*/  @!P4 LDC.64 R22, c[0x0][0x388] ;  /* 0x0000e200ff16cb82 */ /* 0x000e220000000a00 */
[----:B------:R-:W-:Y:S01]  /*0970*/  @!P4 IADD3 R25, PT, PT, R25, UR4, RZ ;  /* 0x000000041919cc10 */ /* 0x000fe2000fffe0ff */
[----:B------:R-:W2:Y:S04]  /*0980*/  @!P1 LDG.E.U8 R14, desc[UR8][R14.64] ;  /* 0x000000080e0e9981 */ /* 0x000ea8000c1e1100 */
[----:B------:R-:W-:-:S05]  /*0990*/  @!P4 IMAD R25, R25, UR7, R30 ;  /* 0x000000071919cc24 */ /* 0x000fca000f8e021e */
[----:B0-----:R-:W-:-:S04]  /*09a0*/  @!P4 IADD3 R22, P5, PT, R25, R22, RZ ;  /* 0x000000161916c210 */ /* 0x001fc80007fbe0ff */
[----:B------:R-:W-:Y:S01]  /*09b0*/  @!P4 LEA.HI.X.SX32 R23, R25, R23, 0x1, P5 ;  /* 0x000000171917c211 */ /* 0x000fe200028f0eff */
[----:B------:R-:W-:-:S04]  /*09c0*/  VIADD R25, R11, 0x600 ;  /* 0x000006000b197836 */ /* 0x000fc80000000000 */
[----:B------:R-:W-:Y:S01]  /*09d0*/  IMAD.HI.U32 R31, R4, R25, RZ ;  /* 0x00000019041f7227 */ /* 0x000fe200078e00ff */
[----:B------:R-:W3:Y:S03]  /*09e0*/  @!P4 LDG.E.U8 R22, desc[UR8][R22.64] ;  /* 0x000000081616c981 */ /* 0x000ee6000c1e1100 */
[----:B------:R-:W-:-:S04]  /*09f0*/  IMAD.MOV R33, RZ, RZ, -R31 ;  /* 0x000000ffff217224 */ /* 0x000fc800078e0a1f */
[----:B------:R-:W-:-:S05]  /*0a00*/  IMAD R33, R0, R33, R25 ;  /* 0x0000002100217224 */ /* 0x000fca00078e0219 */
[----:B------:R-:W-:-:S13]  /*0a10*/  ISETP.GE.U32.AND P5, PT, R33, R0, PT ;  /* 0x000000002100720c */ /* 0x000fda0003fa6070 */
[----:B------:R-:W-:Y:S01]  /*0a20*/  @P5 IMAD.IADD R33, R33, 0x1, -R0 ;  /* 0x0000000121215824 */ /* 0x000fe200078e0a00 */
[----:B------:R-:W-:-:S04]  /*0a30*/  @P5 IADD3 R31, PT, PT, R31, 0x1, RZ ;  /* 0x000000011f1f5810 */ /* 0x000fc80007ffe0ff */
[----:B------:R-:W-:-:S13]  /*0a40*/  ISETP.GE.U32.AND P5, PT, R33, R0, PT ;  /* 0x000000002100720c */ /* 0x000fda0003fa6070 */
[----:B------:R-:W-:-:S05]  /*0a50*/  @P5 VIADD R31, R31, 0x1 ;  /* 0x000000011f1f5836 */ /* 0x000fca0000000000 */
[----:B------:R-:W-:-:S05]  /*0a60*/  SEL R31, R8, R31, !P0 ;  /* 0x0000001f081f7207 */ /* 0x000fca0004000000 */
[----:B------:R-:W-:-:S04]  /*0a70*/  IMAD.MOV R30, RZ, RZ, -R31 ;  /* 0x000000ffff1e7224 */ /* 0x000fc800078e0a1f */
[----:B------:R-:W-:-:S04]  /*0a80*/  IMAD R30, R0, R30, R25 ;  /* 0x0000001e001e7224 */ /* 0x000fc800078e0219 */
[----:B------:R-:W-:-:S05]  /*0a90*/  IMAD R30, R5, 0x40, R30 ;  /* 0x00000040051e7824 */ /* 0x000fca00078e021e */
[----:B------:R-:W-:-:S13]  /*0aa0*/  ISETP.GE.AND P5, PT, R30, UR7, PT ;  /* 0x000000071e007c0c */ /* 0x000fda000bfa6270 */
[----:B------:R-:W-:-:S05]  /*0ab0*/  @!P5 IADD3 R25, PT, PT, R31, UR4, RZ ;  /* 0x000000041f19dc10 */ /* 0x000fca000fffe0ff */
[----:B------:R-:W-:Y:S02]  /*0ac0*/  @!P5 IMAD R30, R25, UR7, R30 ;  /* 0x00000007191edc24 */ /* 0x000fe4000f8e021e */
[----:B------:R-:W0:Y:S03]  /*0ad0*/  @!P5 LDC.64 R24, c[0x0][0x388] ;  /* 0x0000e200ff18db82 */ /* 0x000e260000000a00 */
[----:B0-----:R-:W-:-:S04]  /*0ae0*/  @!P5 IADD3 R24, P6, PT, R30, R24, RZ ;  /* 0x000000181e18d210 */ /* 0x001fc80007fde0ff */
[----:B------:R-:W-:Y:S02]  /*0af0*/  @!P5 LEA.HI.X.SX32 R25, R30, R25, 0x1, P6 ;  /* 0x000000191e19d211 */ /* 0x000fe400030f0eff */
[----:B------:R0:W4:Y:S01]  /*0b00*/  @!P2 LDG.E.U8 R30, desc[UR8][R12.64] ;  /* 0x000000080c1ea981 */ /* 0x000122000c1e1100 */
[----:B------:R-:W-:-:S03]  /*0b10*/  VIADD R31, R11, 0x700 ;  /* 0x000007000b1f7836 */ /* 0x000fc60000000000 */
[----:B------:R-:W5:Y:S01]  /*0b20*/  @!P5 LDG.E.U8 R24, desc[UR8][R24.64] ;  /* 0x000000081818d981 */ /* 0x000f62000c1e1100 */
[----:B------:R-:W-:-:S04]  /*0b30*/  IMAD.HI.U32 R33, R4, R31, RZ ;  /* 0x0000001f04217227 */ /* 0x000fc800078e00ff */
        /* <DEDUP_REMOVED lines=8> */
[----:B0-----:R-:W-:-:S04]  /*0bc0*/  IMAD.MOV R12, RZ, RZ, -R33 ;  /* 0x000000ffff0c7224 */ /* 0x001fc800078e0a21 */
        /* <DEDUP_REMOVED lines=8> */
[----:B------:R-:W-:-:S03]  /*0c50*/  ISETP.NE.AND P3, PT, R29, RZ, PT ;  /* 0x000000ff1d00720c */ /* 0x000fc60003f65270 */
[----:B------:R-:W5:Y:S10]  /*0c60*/  @!P6 LDG.E.U8 R12, desc[UR8][R12.64] ;  /* 0x000000080c0ce981 */ /* 0x000f74000c1e1100 */
[----:B------:R-:W5:Y:S01]  /*0c70*/  @!P3 LDG.E.U8 R20, desc[UR8][R20.64] ;  /* 0x000000081414b981 */ /* 0x000f62000c1e1100 */
[----:B--2---:R-:W-:-:S02]  /*0c80*/  ISETP.NE.AND P1, PT, R14, RZ, !P1 ;  /* 0x000000ff0e00720c */ /* 0x004fc40004f25270 */
[----:B----4-:R-:W-:-:S04]  /*0c90*/  ISETP.NE.AND P2, PT, R30, RZ, !P2 ;  /* 0x000000ff1e00720c */ /* 0x010fc80005745270 */
[----:B------:R-:W-:Y:S02]  /*0ca0*/  SEL R26, RZ, 0x1, !P2 ;  /* 0x00000001ff1a7807 */ /* 0x000fe40005000000 */
[----:B------:R-:W-:Y:S02]  /*0cb0*/  ISETP.NE.AND P2, PT, R28, RZ, PT ;  /* 0x000000ff1c00720c */ /* 0x000fe40003f45270 */
[----:B------:R-:W-:Y:S02]  /*0cc0*/  SEL R28, RZ, 0x1, !P1 ;  /* 0x00000001ff1c7807 */ /* 0x000fe40004800000 */
[----:B------:R-:W-:-:S09]  /*0cd0*/  ISETP.NE.AND P1, PT, R27, RZ, PT ;  /* 0x000000ff1b00720c */ /* 0x000fd20003f25270 */
[----:B------:R-:W2:Y:S04]  /*0ce0*/  @!P2 LDG.E.U8 R18, desc[UR8][R18.64] ;  /* 0x000000081212a981 */ /* 0x000ea8000c1e1100 */
[----:B------:R-:W4:Y:S01]  /*0cf0*/  @!P1 LDG.E.U8 R16, desc[UR8][R16.64] ;  /* 0x0000000810109981 */ /* 0x000f22000c1e1100 */
[----:B------:R-:W0:Y:S01]  /*0d00*/  S2UR UR6, SR_CgaCtaId ;  /* 0x00000000000679c3 */ /* 0x000e220000008800 */
[----:B------:R-:W-:Y:S01]  /*0d10*/  UMOV UR5, 0x400 ;  /* 0x0000040000057882 */ /* 0x000fe20000000000 */
[----:B---3--:R-:W-:Y:S02]  /*0d20*/  ISETP.NE.AND P4, PT, R22, RZ, !P4 ;  /* 0x000000ff1600720c */ /* 0x008fe40006785270 */
[----:B-----5:R-:W-:Y:S01]  /*0d30*/  ISETP.NE.AND P5, PT, R24, RZ, !P5 ;  /* 0x000000ff1800720c */ /* 0x020fe20006fa5270 */
[----:B------:R-:W-:Y:S01]  /*0d40*/  VIADD R10, R10, 0x8 ;  /* 0x000000080a0a7836 */ /* 0x000fe20000000000 */
[----:B0-----:R-:W-:-:S09]  /*0d50*/  ULEA UR5, UR6, UR5, 0x18 ;  /* 0x0000000506057291 */ /* 0x001fd2000f8ec0ff */
[----:B------:R0:W-:Y:S04]  /*0d60*/  STS.U8 [R11+UR5], R26 ;  /* 0x0000001a0b007988 */ /* 0x0001e80008000005 */
[----:B------:R0:W-:Y:S01]  /*0d70*/  STS.U8 [R11+UR5+0x100], R28 ;  /* 0x0001001c0b007988 */ /* 0x0001e20008000005 */
[----:B------:R-:W-:-:S04]  /*0d80*/  ISETP.NE.AND P6, PT, R12, RZ, !P6 ;  /* 0x000000ff0c00720c */ /* 0x000fc800077c5270 */
[----:B------:R-:W-:Y:S02]  /*0d90*/  SEL R22, RZ, 0x1, !P6 ;  /* 0x00000001ff167807 */ /* 0x000fe40007000000 */
[----:B------:R-:W-:Y:S02]  /*0da0*/  ISETP.NE.AND P3, PT, R20, RZ, !P3 ;  /* 0x000000ff1400720c */ /* 0x000fe40005f65270 */
[----:B------:R-:W-:Y:S01]  /*0db0*/  SEL R20, RZ, 0x1, !P5 ;  /* 0x00000001ff147807 */ /* 0x000fe20006800000 */
[----:B------:R0:W-:Y:S04]  /*0dc0*/  STS.U8 [R11+UR5+0x700], R22 ;  /* 0x000700160b007988 */ /* 0x0001e80008000005 */
[----:B------:R0:W-:Y:S01]  /*0dd0*/  STS.U8 [R11+UR5+0x600], R20 ;  /* 0x000600140b007988 */ /* 0x0001e20008000005 */
[----:B--2---:R-:W-:-:S02]  /*0de0*/  ISETP.NE.AND P2, PT, R18, RZ, !P2 ;  /* 0x000000ff1200720c */ /* 0x004fc40005745270 */
[----:B----4-:R-:W-:Y:S02]  /*0df0*/  ISETP.NE.AND P1, PT, R16, RZ, !P1 ;  /* 0x000000ff1000720c */ /* 0x010fe40004f25270 */
[----:B------:R-:W-:Y:S02]  /*0e00*/  SEL R12, RZ, 0x1, !P2 ;  /* 0x00000001ff0c7807 */ /* 0x000fe40005000000 */
[----:B------:R-:W-:Y:S02]  /*0e10*/  SEL R14, RZ, 0x1, !P1 ;  /* 0x00000001ff0e7807 */ /* 0x000fe40004800000 */
[----:B------:R-:W-:Y:S02]  /*0e20*/  SEL R16, RZ, 0x1, !P3 ;  /* 0x00000001ff107807 */ /* 0x000fe40005800000 */
[----:B------:R-:W-:Y:S01]  /*0e30*/  SEL R18, RZ, 0x1, !P4 ;  /* 0x00000001ff127807 */ /* 0x000fe20006000000 */
[----:B------:R0:W-:Y:S04]  /*0e40*/  STS.U8 [R11+UR5+0x200], R14 ;  /* 0x0002000e0b007988 */ /* 0x0001e80008000005 */
[----:B------:R0:W-:Y:S04]  /*0e50*/  STS.U8 [R11+UR5+0x300], R12 ;  /* 0x0003000c0b007988 */ /* 0x0001e80008000005 */
[----:B------:R0:W-:Y:S04]  /*0e60*/  STS.U8 [R11+UR5+0x400], R16 ;  /* 0x000400100b007988 */ /* 0x0001e80008000005 */
[----:B------:R0:W-:Y:S01]  /*0e70*/  STS.U8 [R11+UR5+0x500], R18 ;  /* 0x000500120b007988 */ /* 0x0001e20008000005 */
[----:B------:R-:W-:-:S13]  /*0e80*/  ISETP.NE.AND P1, PT, R10, 0x40, PT ;  /* 0x000000400a00780c */ /* 0x000fda0003f25270 */
[----:B0-----:R-:W-:Y:S05]  /*0e90*/  @P1 BRA `(.L_x_0) ;  /* 0xfffffff000c01947 */ /* 0x001fea000383ffff */
[----:B------:R-:W0:Y:S01]  /*0ea0*/  LDCU.64 UR10, c[0x0][0x390] ;  /* 0x00007200ff0a77ac */ /* 0x000e220008000a00 */
[----:B------:R-:W-:Y:S01]  /*0eb0*/  BAR.SYNC.DEFER_BLOCKING 0x0 ;  /* 0x0000000000007b1d */ /* 0x000fe20000010000 */
[----:B0-----:R-:W-:-:S04]  /*0ec0*/  ISETP.GE.AND P0, PT, R9, UR11, PT ;  /* 0x0000000b09007c0c */ /* 0x001fc8000bf06270 */
[----:B------:R-:W-:-:S13]  /*0ed0*/  ISETP.GE.OR P0, PT, R6, UR10, P0 ;  /* 0x0000000a06007c0c */ /* 0x000fda0008706670 */
[----:B------:R-:W-:Y:S05]  /*0ee0*/  @P0 EXIT ;  /* 0x000000000000094d */ /* 0x000fea0003800000 */
[----:B------:R-:W-:Y:S02]  /*0ef0*/  IMAD.SHL.U32 R2, R2, 0x40, RZ ;  /* 0x0000004002027824 */ /* 0x000fe400078e00ff */
[----:B------:R-:W-:Y:S02]  /*0f00*/  IMAD R9, R6, UR11, R9 ;  /* 0x0000000b06097c24 */ /* 0x000fe4000f8e0209 */
[----:B------:R-:W-:-:S05]  /*0f10*/  IMAD R0, R0, R3, R2 ;  /* 0x0000000300007224 */ /* 0x000fca00078e0202 */
[----:B------:R-:W0:Y:S04]  /*0f20*/  LDS.S8 R10, [R0+UR5+0x1] ;  /* 0x00000105000a7984 */ /* 0x000e280008000200 */
[----:B------:R-:W1:Y:S04]  /*0f30*/  LDS.S8 R12, [R0+UR5+0x2] ;  /* 0x00000205000c7984 */ /* 0x000e680008000200 */
[----:B------:R-:W2:Y:S04]  /*0f40*/  LDS.S8 R7, [R0+UR5] ;  /* 0x0000000500077984 */ /* 0x000ea80008000200 */
[----:B------:R-:W3:Y:S04]  /*0f50*/  LDS.S8 R15, [R0+UR5+0x3] ;  /* 0x00000305000f7984 */ /* 0x000ee80008000200 */
[----:B------:R-:W4:Y:S04]  /*0f60*/  LDS.S8 R17, [R0+UR5+0x4] ;  /* 0x0000040500117984 */ /* 0x000f280008000200 */
[----:B------:R-:W5:Y:S04]  /*0f70*/  LDS.S8 R20, [R0+UR5+0x5] ;  /* 0x0000050500147984 */ /* 0x000f680008000200 */
[----:B------:R-:W5:Y:S04]  /*0f80*/  LDS.S8 R26, [R0+UR5+0x6] ;  /* 0x00000605001a7984 */ /* 0x000f680008000200 */
[----:B------:R-:W5:Y:S04]  /*0f90*/  LDS.S8 R5, [R0+UR5+0x7] ;  /* 0x0000070500057984 */ /* 0x000f680008000200 */
[----:B------:R-:W5:Y:S04]  /*0fa0*/  LDS.S8 R3, [R0+UR5+0x8] ;  /* 0x0000080500037984 */ /* 0x000f680008000200 */
[----:B------:R-:W5:Y:S04]  /*0fb0*/  LDS.S8 R14, [R0+UR5+0x9] ;  /* 0x00000905000e7984 */ /* 0x000f680008000200 */
[----:B------:R-:W5:Y:S01]  /*0fc0*/  LDS.S8 R16, [R0+UR5+0xa] ;  /* 0x00000a0500107984 */ /* 0x000f620008000200 */
[----:B0-----:R-:W-:-:S03]  /*0fd0*/  IMAD.WIDE R10, R10, 0x2, RZ ;  /* 0x000000020a0a7825 */ /* 0x001fc600078e02ff */
[----:B------:R-:W0:Y:S01]  /*0fe0*/  LDS.S8 R2, [R0+UR5+0xb] ;  /* 0x00000b0500027984 */ /* 0x000e220008000200 */
[----:B-1----:R-:W-:-:S03]  /*0ff0*/  IMAD.WIDE R12, R12, 0x4, RZ ;  /* 0x000000040c0c7825 */ /* 0x002fc600078e02ff */
[----:B------:R-:W1:Y:S01]  /*1000*/  LDS.S8 R4, [R0+UR5+0xc] ;  /* 0x00000c0500047984 */ /* 0x000e620008000200 */
[--C-:B--2---:R-:W-:Y:S02]  /*1010*/  SHF.R.S32.HI R19, RZ, 0x1f, R7.reuse ;  /* 0x0000001fff137819 */ /* 0x104fe40000011407 */
[----:B------:R-:W-:Y:S01]  /*1020*/  LOP3.LUT R7, R12, R10, R7, 0xfe, !PT ;  /* 0x0000000a0c077212 */ /* 0x000fe200078efe07 */
[----:B------:R-:W2:Y:S01]  /*1030*/  LDS.S8 R8, [R0+UR5+0xd] ;  /* 0x00000d0500087984 */ /* 0x000ea20008000200 */
[----:B------:R-:W-:Y:S01]  /*1040*/  LOP3.LUT R25, R13, R11, R19, 0xfe, !PT ;  /* 0x0000000b0d197212 */ /* 0x000fe200078efe13 */
[----:B---3--:R-:W-:Y:S02]  /*1050*/  IMAD.WIDE R10, R15, 0x8, RZ ;  /* 0x000000080f0a7825 */ /* 0x008fe400078e02ff */
[----:B------:R-:W3:Y:S02]  /*1060*/  LDS.S8 R18, [R0+UR5+0xe] ;  /* 0x00000e0500127984 */ /* 0x000ee40008000200 */
[----:B----4-:R-:W-:-:S02]  /*1070*/  IMAD.WIDE R12, R17, 0x10, RZ ;  /* 0x00000010110c7825 */ /* 0x010fc400078e02ff */
[----:B------:R-:W4:Y:S02]  /*1080*/  LDS.S8 R24, [R0+UR5+0xf] ;  /* 0x00000f0500187984 */ /* 0x000f240008000200 */
[----:B-----5:R-:W-:Y:S01]  /*1090*/  IMAD.WIDE R20, R20, 0x20, RZ ;  /* 0x0000002014147825 */ /* 0x020fe200078e02ff */
[----:B------:R-:W-:Y:S01]  /*10a0*/  LOP3.LUT R25, R13, R11, R25, 0xfe, !PT ;  /* 0x0000000b0d197212 */ /* 0x000fe200078efe19 */
[----:B------:R-:W5:Y:S01]  /*10b0*/  LDS.S8 R23, [R0+UR5+0x10] ;  /* 0x0000100500177984 */ /* 0x000f620008000200 */
[----:B------:R-:W-:Y:S01]  /*10c0*/  LOP3.LUT R19, R12, R10, R7, 0xfe, !PT ;  /* 0x0000000a0c137212 */ /* 0x000fe200078efe07 */
[----:B------:R-:W-:Y:S02]  /*10d0*/  IMAD.WIDE R26, R26, 0x40, RZ ;  /* 0x000000401a1a7825 */ /* 0x000fe400078e02ff */
[----:B------:R-:W5:Y:S01]  /*10e0*/  LDS.S8 R13, [R0+UR5+0x11] ;  /* 0x00001105000d7984 */ /* 0x000f620008000200 */
[----:B------:R-:W-:-:S03]  /*10f0*/  LOP3.LUT R19, R26, R20, R19, 0xfe, !PT ;  /* 0x000000141a137212 */ /* 0x000fc600078efe13 */
[----:B------:R-:W5:Y:S01]  /*1100*/  LDS.S8 R11, [R0+UR5+0x12] ;  /* 0x00001205000b7984 */ /* 0x000f620008000200 */
[----:B------:R-:W-:Y:S01]  /*1110*/  LOP3.LUT R25, R27, R21, R25, 0xfe, !PT ;  /* 0x000000151b197212 */ /* 0x000fe200078efe19 */
[----:B------:R-:W-:Y:S02]  /*1120*/  IMAD.WIDE R20, R5, 0x80, RZ ;  /* 0x0000008005147825 */ /* 0x000fe400078e02ff */
[----:B------:R-:W5:Y:S02]  /*1130*/  LDS.S8 R10, [R0+UR5+0x13] ;  /* 0x00001305000a7984 */ /* 0x000f640008000200 */
[----:B------:R-:W-:Y:S02]  /*1140*/  IMAD.WIDE R26, R3, 0x100, RZ ;  /* 0x00000100031a7825 */ /* 0x000fe400078e02ff */
[----:B------:R-:W5:Y:S02]  /*1150*/  LDS.S8 R12, [R0+UR5+0x14] ;  /* 0x00001405000c7984 */ /* 0x000f640008000200 */
[----:B------:R-:W-:Y:S01]  /*1160*/  IMAD.WIDE R14, R14, 0x200, RZ ;  /* 0x000002000e0e7825 */ /* 0x000fe200078e02ff */
[----:B------:R-:W-:Y:S01]  /*1170*/  LOP3.LUT R25, R27, R21, R25, 0xfe, !PT ;  /* 0x000000151b197212 */ /* 0x000fe200078efe19 */
[----:B------:R-:W-:Y:S01]  /*1180*/  LDS.S8 R22, [R0+UR5+0x15] ;  /* 0x0000150500167984 */ /* 0x000fe20008000200 */
[----:B------:R-:W-:Y:S01]  /*1190*/  LOP3.LUT R19, R26, R20, R19, 0xfe, !PT ;  /* 0x000000141a137212 */ /* 0x000fe200078efe13 */
[----:B------:R-:W-:-:S02]  /*11a0*/  IMAD.WIDE R16, R16, 0x400, RZ ;  /* 0x0000040010107825 */ /* 0x000fc400078e02ff */
[----:B------:R-:W5:Y:S02]  /*11b0*/  LDS.S8 R21, [R0+UR5+0x16] ;  /* 0x0000160500157984 */ /* 0x000f640008000200 */
[----:B0-----:R-:W-:Y:S01]  /*11c0*/  IMAD.WIDE R2, R2, 0x800, RZ ;  /* 0x0000080002027825 */ /* 0x001fe200078e02ff */
[----:B------:R-:W-:Y:S01]  /*11d0*/  LOP3.LUT R27, R16, R14, R19, 0xfe, !PT ;  /* 0x0000000e101b7212 */ /* 0x000fe200078efe13 */
[----:B------:R-:W0:Y:S01]  /*11e0*/  LDS.S8 R20, [R0+UR5+0x17] ;  /* 0x0000170500147984 */ /* 0x000e220008000200 */
[----:B------:R-:W-:Y:S01]  /*11f0*/  LOP3.LUT R25, R17, R15, R25, 0xfe, !PT ;  /* 0x0000000f11197212 */ /* 0x000fe200078efe19 */
[----:B-1----:R-:W-:Y:S02]  /*1200*/  IMAD.WIDE R4, R4, 0x1000, RZ ;  /* 0x0000100004047825 */ /* 0x002fe400078e02ff */
[----:B------:R-:W1:Y:S02]  /*1210*/  LDS.S8 R7, [R0+UR5+0x18] ;  /* 0x0000180500077984 */ /* 0x000e640008000200 */
[----:B--2---:R-:W-:Y:S01]  /*1220*/  IMAD.WIDE R16, R8, 0x2000, RZ ;  /* 0x0000200008107825 */ /* 0x004fe200078e02ff */
[----:B------:R-:W-:Y:S01]  /*1230*/  LOP3.LUT R27, R4, R2, R27, 0xfe, !PT ;  /* 0x00000002041b7212 */ /* 0x000fe200078efe1b */
[----:B------:R-:W-:Y:S01]  /*1240*/  LDS.S8 R8, [R0+UR5+0x19] ;  /* 0x0000190500087984 */ /* 0x000fe20008000200 */
[----:B------:R-:W-:Y:S01]  /*1250*/  LOP3.LUT R25, R5, R3, R25, 0xfe, !PT ;  /* 0x0000000305197212 */ /* 0x000fe200078efe19 */
[----:B---3--:R-:W-:-:S02]  /*1260*/  IMAD.WIDE R18, R18, 0x4000, RZ ;  /* 0x0000400012127825 */ /* 0x008fc400078e02ff */
[----:B------:R-:W-:Y:S02]  /*1270*/  LDS.S8 R14, [R0+UR5+0x1a] ;  /* 0x00001a05000e7984 */ /* 0x000fe40008000200 */
[----:B----4-:R-:W-:Y:S01]  /*1280*/  IMAD.WIDE R2, R24, 0x8000, RZ ;  /* 0x0000800018027825 */ /* 0x010fe200078e02ff */
[----:B------:R-:W-:Y:S01]  /*1290*/  LOP3.LUT R27, R18, R16, R27, 0xfe, !PT ;  /* 0x00000010121b7212 */ /* 0x000fe200078efe1b */
[----:B------:R-:W2:Y:S01]  /*12a0*/  LDS.S8 R15, [R0+UR5+0x1b] ;  /* 0x00001b05000f7984 */ /* 0x000ea20008000200 */
[----:B------:R-:W-:Y:S01]  /*12b0*/  LOP3.LUT R25, R19, R17, R25, 0xfe, !PT ;  /* 0x0000001113197212 */ /* 0x000fe200078efe19 */
[----:B-----5:R-:W-:Y:S02]  /*12c0*/  IMAD.WIDE R4, R23, 0x10000, RZ ;  /* 0x0001000017047825 */ /* 0x020fe400078e02ff */
[----:B------:R-:W3:Y:S01]  /*12d0*/  LDS.S8 R16, [R0+UR5+0x1c] ;  /* 0x00001c0500107984 */ /* 0x000ee20008000200 */
[----:B------:R-:W-:-:S03]  /*12e0*/  LOP3.LUT R27, R4, R2, R27, 0xfe, !PT ;  /* 0x00000002041b7212 */ /* 0x000fc600078efe1b */
[----:B------:R-:W4:Y:S01]  /*12f0*/  LDS.S8 R17, [R0+UR5+0x1d] ;  /* 0x00001d0500117984 */ /* 0x000f220008000200 */
[----:B------:R-:W-:Y:S01]  /*1300*/  LOP3.LUT R25, R5, R3, R25, 0xfe, !PT ;  /* 0x0000000305197212 */ /* 0x000fe200078efe19 */
[----:B------:R-:W-:Y:S02]  /*1310*/  IMAD.WIDE R4, R13, 0x20000, RZ ;  /* 0x000200000d047825 */ /* 0x000fe400078e02ff */
[----:B------:R-:W-:Y:S02]  /*1320*/  LDS.S8 R18, [R0+UR5+0x1e] ;  /* 0x00001e0500127984 */ /* 0x000fe40008000200 */
[----:B------:R-:W-:Y:S02]  /*1330*/  IMAD.WIDE R2, R11, 0x40000, RZ ;  /* 0x000400000b027825 */ /* 0x000fe400078e02ff */
[----:B------:R-:W5:Y:S02]  /*1340*/  LDS.S8 R19, [R0+UR5+0x1f] ;  /* 0x00001f0500137984 */ /* 0x000f640008000200 */
[----:B------:R-:W-:Y:S01]  /*1350*/  IMAD.WIDE R10, R10, 0x80000, RZ ;  /* 0x000800000a0a7825 */ /* 0x000fe200078e02ff */
[----:B------:R-:W-:Y:S01]  /*1360*/  LOP3.LUT R3, R3, R5, R25, 0xfe, !PT ;  /* 0x0000000503037212 */ /* 0x000fe200078efe19 */
[----:B------:R-:W-:Y:S01]  /*1370*/  LDS.S8 R23, [R0+UR5+0x20] ;  /* 0x0000200500177984 */ /* 0x000fe20008000200 */
[----:B------:R-:W-:Y:S01]  /*1380*/  LOP3.LUT R27, R2, R4, R27, 0xfe, !PT ;  /* 0x00000004021b7212 */ /* 0x000fe200078efe1b */
[----:B------:R-:W-:-:S02]  /*1390*/  IMAD.WIDE R12, R12, 0x100000, RZ ;  /* 0x001000000c0c7825 */ /* 0x000fc400078e02ff */
[----:B------:R-:W-:Y:S02]  /*13a0*/  LDS.S8 R25, [R0+UR5+0x21] ;  /* 0x0000210500197984 */ /* 0x000fe40008000200 */
[----:B------:R-:W-:Y:S01]  /*13b0*/  IMAD.WIDE R4, R21, 0x400000, RZ ;  /* 0x0040000015047825 */ /* 0x000fe200078e02ff */
[----:B------:R-:W-:Y:S01]  /*13c0*/  LOP3.LUT R27, R12, R10, R27, 0xfe, !PT ;  /* 0x0000000a0c1b7212 */ /* 0x000fe200078efe1b */
[----:B------:R-:W5:Y:S01]  /*13d0*/  LDS.S8 R24, [R0+UR5+0x22] ;  /* 0x0000220500187984 */ /* 0x000f620008000200 */
[----:B------:R-:W-:Y:S01]  /*13e0*/  LOP3.LUT R11, R13, R11, R3, 0xfe, !PT ;  /* 0x0000000b0d0b7212 */ /* 0x000fe200078efe03 */
[----:B------:R-:W-:Y:S02]  /*13f0*/  IMAD.WIDE R2, R22, 0x200000, RZ ;  /* 0x0020000016027825 */ /* 0x000fe400078e02ff */
[----:B------:R-:W5:Y:S02]  /*1400*/  LDS.S8 R10, [R0+UR5+0x23] ;  /* 0x00002305000a7984 */ /* 0x000f640008000200 */
[----:B0-----:R-:W-:Y:S01]  /*1410*/  IMAD.WIDE R20, R20, 0x800000, RZ ;  /* 0x0080000014147825 */ /* 0x001fe200078e02ff */
[----:B------:R-:W-:Y:S01]  /*1420*/  LOP3.LUT R3, R5, R3, R11, 0xfe, !PT ;  /* 0x0000000305037212 */ /* 0x000fe200078efe0b */
[----:B------:R-:W-:Y:S02]  /*1430*/  LDS.S8 R26, [R0+UR5+0x27] ;  /* 0x00002705001a7984 */ /* 0x000fe40008000200 */
[----:B-1----:R-:W-:Y:S01]  /*1440*/  IMAD.WIDE R12, R7, 0x1000000, RZ ;  /* 0x01000000070c7825 */ /* 0x002fe200078e02ff */
[----:B------:R-:W-:Y:S01]  /*1450*/  LOP3.LUT R7, R4, R2, R27, 0xfe, !PT ;  /* 0x0000000204077212 */ /* 0x000fe200078efe1b */
[----:B------:R-:W0:Y:S02]  /*1460*/  LDS.S8 R11, [R0+UR5+0x24] ;  /* 0x00002405000b7984 */ /* 0x000e240008000200 */
[----:B--2---:R-:W-:Y:S01]  /*1470*/  IMAD.WIDE R4, R15, 0x8000000, RZ ;  /* 0x080000000f047825 */ /* 0x004fe200078e02ff */
[----:B------:R-:W-:Y:S01]  /*1480*/  LOP3.LUT R7, R12, R20, R7, 0xfe, !PT ;  /* 0x000000140c077212 */ /* 0x000fe200078efe07 */
[----:B------:R-:W-:Y:S01]  /*1490*/  LDS.S8 R22, [R0+UR5+0x28] ;  /* 0x0000280500167984 */ /* 0x000fe20008000200 */
[----:B------:R-:W-:Y:S01]  /*14a0*/  LOP3.LUT R21, R13, R21, R3, 0xfe, !PT ;  /* 0x000000150d157212 */ /* 0x000fe200078efe03 */
[----:B------:R-:W-:-:S02]  /*14b0*/  IMAD.WIDE R2, R8, 0x2000000, RZ ;  /* 0x0200000008027825 */ /* 0x000fc400078e02ff */
[----:B------:R-:W1:Y:S02]  /*14c0*/  LDS.S8 R8, [R0+UR5+0x25] ;  /* 0x0000250500087984 */ /* 0x000e640008000200 */
[----:B------:R-:W-:Y:S02]  /*14d0*/  IMAD.WIDE R12, R14, 0x4000000, RZ ;  /* 0x040000000e0c7825 */ /* 0x000fe400078e02ff */
[----:B------:R-:W2:Y:S02]  /*14e0*/  LDS.S8 R20, [R0+UR5+0x26] ;  /* 0x0000260500147984 */ /* 0x000ea40008000200 */
[----:B---3--:R-:W-:Y:S01]  /*14f0*/  IMAD.WIDE R14, R16, 0x10000000, RZ ;  /* 0x10000000100e7825 */ /* 0x008fe200078e02ff */
[----:B------:R-:W-:Y:S02]  /*1500*/  LOP3.LUT R21, R13, R3, R21, 0xfe, !PT ;  /* 0x000000030d157212 */ /* 0x000fe400078efe15 */
[----:B------:R-:W-:Y:S01]  /*1510*/  LOP3.LUT R7, R12, R2, R7, 0xfe, !PT ;  /* 0x000000020c077212 */ /* 0x000fe200078efe07 */
[----:B----4-:R-:W-:Y:S01]  /*1520*/  IMAD.WIDE R2, R17, 0x20000000, RZ ;  /* 0x2000000011027825 */ /* 0x010fe200078e02ff */
[----:B-----5:R-:W-:Y:S01]  /*1530*/  SHF.R.S32.HI R16, RZ, 0x1f, R19 ;  /* 0x0000001fff107819 */ /* 0x020fe20000011413 */
[----:B------:R-:W-:Y:S01]  /*1540*/  LDS.S8 R17, [R0+UR5+0x2c] ;  /* 0x00002c0500117984 */ /* 0x000fe20008000200 */
[----:B------:R-:W-:Y:S01]  /*1550*/  LOP3.LUT R5, R15, R5, R21, 0xfe, !PT ;  /* 0x000000050f057212 */ /* 0x000fe200078efe15 */
[----:B------:R-:W-:Y:S01]  /*1560*/  IMAD.WIDE R12, R18, 0x40000000, RZ ;  /* 0x40000000120c7825 */ /* 0x000fe200078e02ff */
[----:B------:R-:W-:Y:S01]  /*1570*/  SHF.L.U64.HI R16, R19, 0x1f, R16 ;  /* 0x0000001f13107819 */ /* 0x000fe20000010210 */
[----:B------:R-:W3:Y:S01]  /*1580*/  LDS.S8 R21, [R0+UR5+0x2a] ;  /* 0x00002a0500157984 */ /* 0x000ee20008000200 */
[----:B------:R-:W-:-:S02]  /*1590*/  LOP3.LUT R7, R14, R4, R7, 0xfe, !PT ;  /* 0x000000040e077212 */ /* 0x000fc400078efe07 */
[----:B------:R-:W-:Y:S01]  /*15a0*/  LOP3.LUT R5, R13, R3, R5, 0xfe, !PT ;  /* 0x000000030d057212 */ /* 0x000fe200078efe05 */
[----:B------:R-:W4:Y:S01]  /*15b0*/  LDS.S8 R18, [R0+UR5+0x2b] ;  /* 0x00002b0500127984 */ /* 0x000f220008000200 */
[----:B------:R-:W-:Y:S02]  /*15c0*/  SHF.L.U32 R3, R24, 0x2, RZ ;  /* 0x0000000218037819 */ /* 0x000fe400000006ff */
[----:B------:R-:W-:Y:S01]  /*15d0*/  LOP3.LUT R5, R23, R16, R5, 0xfe, !PT ;  /* 0x0000001017057212 */ /* 0x000fe200078efe05 */
[----:B------:R-:W-:Y:S01]  /*15e0*/  IMAD.SHL.U32 R16, R25, 0x2, RZ ;  /* 0x0000000219107824 */ /* 0x000fe200078e00ff */
[----:B------:R-:W5:Y:S01]  /*15f0*/  LDS.S8 R23, [R0+UR5+0x29] ;  /* 0x0000290500177984 */ /* 0x000f620008000200 */
[----:B------:R-:W-:-:S03]  /*1600*/  IMAD.SHL.U32 R24, R10, 0x8, RZ ;  /* 0x000000080a187824 */ /* 0x000fc600078e00ff */
[----:B------:R-:W-:Y:S01]  /*1610*/  LOP3.LUT R3, R3, R16, R5, 0xfe, !PT ;  /* 0x0000001003037212 */ /* 0x000fe200078efe05 */
[----:B------:R-:W5:Y:S01]  /*1620*/  LDS.S8 R10, [R0+UR5+0x2e] ;  /* 0x00002e05000a7984 */ /* 0x000f620008000200 */
[----:B0-----:R-:W-:-:S03]  /*1630*/  IMAD.SHL.U32 R5, R11, 0x10, RZ ;  /* 0x000000100b057824 */ /* 0x001fc600078e00ff */
[----:B------:R-:W0:Y:S01]  /*1640*/  LDS.S8 R16, [R0+UR5+0x2d] ;  /* 0x00002d0500107984 */ /* 0x000e220008000200 */
[----:B------:R-:W-:Y:S01]  /*1650*/  IMAD.SHL.U32 R11, R26, 0x80, RZ ;  /* 0x000000801a0b7824 */ /* 0x000fe200078e00ff */
[----:B------:R-:W-:Y:S02]  /*1660*/  LOP3.LUT R5, R5, R24, R3, 0xfe, !PT ;  /* 0x0000001805057212 */ /* 0x000fe400078efe03 */
[----:B------:R-:W0:Y:S01]  /*1670*/  LDS.S8 R15, [R0+UR5+0x2f] ;  /* 0x00002f05000f7984 */ /* 0x000e220008000200 */
[----:B-1----:R-:W-:-:S03]  /*1680*/  IMAD.SHL.U32 R3, R8, 0x20, RZ ;  /* 0x0000002008037824 */ /* 0x002fc600078e00ff */
[----:B------:R-:W1:Y:S01]  /*1690*/  LDS.S8 R13, [R0+UR5+0x30] ;  /* 0x00003005000d7984 */ /* 0x000e620008000200 */
[----:B------:R-:W-:Y:S01]  /*16a0*/  IMAD.SHL.U32 R8, R22, 0x100, RZ ;  /* 0x0000010016087824 */ /* 0x000fe200078e00ff */
[----:B--2---:R-:W-:Y:S02]  /*16b0*/  SHF.L.U32 R20, R20, 0x6, RZ ;  /* 0x0000000614147819 */ /* 0x004fe400000006ff */
[----:B------:R-:W2:Y:S02]  /*16c0*/  LDS.S8 R22, [R0+UR5+0x33] ;  /* 0x0000330500167984 */ /* 0x000ea40008000200 */
[----:B------:R-:W-:Y:S02]  /*16d0*/  LOP3.LUT R20, R20, R3, R5, 0xfe, !PT ;  /* 0x0000000314147212 */ /* 0x000fe400078efe05 */
[----:B------:R-:W2:Y:S02]  /*16e0*/  LDS.S8 R5, [R0+UR5+0x31] ;  /* 0x0000310500057984 */ /* 0x000ea40008000200 */
[----:B------:R-:W-:-:S02]  /*16f0*/  LOP3.LUT R8, R8, R11, R20, 0xfe, !PT ;  /* 0x0000000b08087212 */ /* 0x000fc400078efe14 */
[----:B------:R-:W2:Y:S01]  /*1700*/  LDS.S8 R3, [R0+UR5+0x32] ;  /* 0x0000320500037984 */ /* 0x000ea20008000200 */
[----:B---3--:R-:W-:-:S03]  /*1710*/  SHF.L.U32 R20, R21, 0xa, RZ ;  /* 0x0000000a15147819 */ /* 0x008fc600000006ff */
[----:B------:R-:W3:Y:S01]  /*1720*/  LDS.S8 R21, [R0+UR5+0x34] ;  /* 0x0000340500157984 */ /* 0x000ee20008000200 */
[----:B----4-:R-:W-:-:S03]  /*1730*/  IMAD.SHL.U32 R11, R18, 0x800, RZ ;  /* 0x00000800120b7824 */ /* 0x010fc600078e00ff */
[----:B------:R-:W4:Y:S01]  /*1740*/  LDS.S8 R18, [R0+UR5+0x35] ;  /* 0x0000350500127984 */ /* 0x000f220008000200 */
[----:B-----5:R-:W-:-:S05]  /*1750*/  IMAD.SHL.U32 R23, R23, 0x200, RZ ;  /* 0x0000020017177824 */ /* 0x020fca00078e00ff */
[----:B------:R-:W-:Y:S01]  /*1760*/  LOP3.LUT R20, R20, R23, R8, 0xfe, !PT ;  /* 0x0000001714147212 */ /* 0x000fe200078efe08 */
[----:B------:R-:W-:Y:S01]  /*1770*/  IMAD.SHL.U32 R8, R17, 0x1000, RZ ;  /* 0x0000100011087824 */ /* 0x000fe200078e00ff */
[----:B------:R-:W-:Y:S01]  /*1780*/  SHF.L.U32 R10, R10, 0xe, RZ ;  /* 0x0000000e0a0a7819 */ /* 0x000fe200000006ff */
[----:B------:R-:W5:Y:S01]  /*1790*/  LDS.U8 R17, [R0+UR5+0x39] ;  /* 0x0000390500117984 */ /* 0x000f620008000000 */
[----:B0-----:R-:W-:Y:S02]  /*17a0*/  IMAD.SHL.U32 R23, R16, 0x2000, RZ ;  /* 0x0000200010177824 */ /* 0x001fe400078e00ff */
[----:B------:R-:W-:Y:S01]  /*17b0*/  LOP3.LUT R8, R8, R11, R20, 0xfe, !PT ;  /* 0x0000000b08087212 */ /* 0x000fe200078efe14 */
[----:B------:R-:W0:Y:S03]  /*17c0*/  LDS.U8 R16, [R0+UR5+0x3a] ;  /* 0x00003a0500107984 */ /* 0x000e260008000000 */
[----:B------:R-:W-:Y:S01]  /*17d0*/  LOP3.LUT R23, R10, R23, R8, 0xfe, !PT ;  /* 0x000000170a177212 */ /* 0x000fe200078efe08 */
[----:B------:R-:W0:Y:S01]  /*17e0*/  LDS.S8 R20, [R0+UR5+0x36] ;  /* 0x0000360500147984 */ /* 0x000e220008000200 */
[----:B------:R-:W-:-:S02]  /*17f0*/  IMAD.SHL.U32 R8, R15, 0x8000, RZ ;  /* 0x000080000f087824 */ /* 0x000fc400078e00ff */
[----:B-1----:R-:W-:Y:S01]  /*1800*/  IMAD.U32 R13, R13, 0x10000, RZ ;  /* 0x000100000d0d7824 */ /* 0x002fe200078e00ff */
[----:B------:R-:W1:Y:S01]  /*1810*/  LDS.S8 R11, [R0+UR5+0x37] ;  /* 0x00003705000b7984 */ /* 0x000e620008000200 */
[----:B--2---:R-:W-:-:S03]  /*1820*/  IMAD.SHL.U32 R22, R22, 0x80000, RZ ;  /* 0x0008000016167824 */ /* 0x004fc600078e00ff */
[----:B------:R-:W2:Y:S01]  /*1830*/  LDS.U8 R10, [R0+UR5+0x38] ;  /* 0x00003805000a7984 */ /* 0x000ea20008000000 */
[----:B------:R-:W-:Y:S01]  /*1840*/  LOP3.LUT R23, R13, R8, R23, 0xfe, !PT ;  /* 0x000000080d177212 */ /* 0x000fe200078efe17 */
[----:B------:R-:W-:Y:S02]  /*1850*/  IMAD.SHL.U32 R8, R5, 0x20000, RZ ;  /* 0x0002000005087824 */ /* 0x000fe400078e00ff */
[----:B------:R-:W2:Y:S01]  /*1860*/  LDS.U8 R15, [R0+UR5+0x3b] ;  /* 0x00003b05000f7984 */ /* 0x000ea20008000000 */
[----:B------:R-:W-:-:S03]  /*1870*/  SHF.L.U32 R3, R3, 0x12, RZ ;  /* 0x0000001203037819 */ /* 0x000fc600000006ff */
[----:B------:R-:W2:Y:S01]  /*1880*/  LDS.U8 R13, [R0+UR5+0x3c] ;  /* 0x00003c05000d7984 */ /* 0x000ea20008000000 */
[----:B------:R-:W-:Y:S01]  /*1890*/  LOP3.LUT R23, R3, R8, R23, 0xfe, !PT ;  /* 0x0000000803177212 */ /* 0x000fe200078efe17 */
[----:B---3--:R-:W-:Y:S02]  /*18a0*/  IMAD.SHL.U32 R21, R21, 0x100000, RZ ;  /* 0x0010000015157824 */ /* 0x008fe400078e00ff */
[----:B------:R-:W3:Y:S03]  /*18b0*/  LDS.U8 R8, [R0+UR5+0x3d] ;  /* 0x00003d0500087984 */ /* 0x000ee60008000000 */
[----:B------:R-:W-:Y:S01]  /*18c0*/  LOP3.LUT R22, R21, R22, R23, 0xfe, !PT ;  /* 0x0000001615167212 */ /* 0x000fe200078efe17 */
[----:B------:R-:W3:Y:S01]  /*18d0*/  LDS.U8 R5, [R0+UR5+0x3e] ;  /* 0x00003e0500057984 */ /* 0x000ee20008000000 */
[----:B----4-:R-:W-:-:S03]  /*18e0*/  IMAD.SHL.U32 R21, R18, 0x200000, RZ ;  /* 0x0020000012157824 */ /* 0x010fc600078e00ff */
[----:B------:R4:W3:Y:S01]  /*18f0*/  LDS.U8 R3, [R0+UR5+0x3f] ;  /* 0x00003f0500037984 */ /* 0x0008e20008000000 */
[----:B-----5:R-:W-:Y:S01]  /*1900*/  IMAD.SHL.U32 R17, R17, 0x2000000, RZ ;  /* 0x0200000011117824 */ /* 0x020fe200078e00ff */
[----:B0-----:R-:W-:Y:S02]  /*1910*/  SHF.L.U32 R16, R16, 0x1a, RZ ;  /* 0x0000001a10107819 */ /* 0x001fe400000006ff */
[----:B------:R-:W-:Y:S01]  /*1920*/  SHF.L.U32 R18, R20, 0x16, RZ ;  /* 0x0000001614127819 */ /* 0x000fe200000006ff */
[----:B-1----:R-:W-:-:S03]  /*1930*/  IMAD.SHL.U32 R11, R11, 0x800000, RZ ;  /* 0x008000000b0b7824 */ /* 0x002fc600078e00ff */
[----:B------:R-:W-:Y:S01]  /*1940*/  LOP3.LUT R18, R18, R21, R22, 0xfe, !PT ;  /* 0x0000001512127212 */ /* 0x000fe200078efe16 */
[----:B--2---:R-:W-:Y:S02]  /*1950*/  IMAD.SHL.U32 R10, R10, 0x1000000, RZ ;  /* 0x010000000a0a7824 */ /* 0x004fe400078e00ff */
[----:B------:R-:W-:-:S03]  /*1960*/  IMAD.SHL.U32 R15, R15, 0x8000000, RZ ;  /* 0x080000000f0f7824 */ /* 0x000fc600078e00ff */
[----:B------:R-:W-:Y:S02]  /*1970*/  LOP3.LUT R18, R10, R11, R18, 0xfe, !PT ;  /* 0x0000000b0a127212 */ /* 0x000fe400078efe12 */
[----:B------:R-:W0:Y:S01]  /*1980*/  LDC.64 R10, c[0x0][0x380] ;  /* 0x0000e000ff0a7b82 */ /* 0x000e220000000a00 */
[----:B----4-:R-:W-:Y:S01]  /*1990*/  IMAD.SHL.U32 R0, R13, 0x10000000, RZ ;  /* 0x100000000d007824 */ /* 0x010fe200078e00ff */
[----:B------:R-:W-:Y:S02]  /*19a0*/  LOP3.LUT R16, R16, R17, R18, 0xfe, !PT ;  /* 0x0000001110107212 */ /* 0x000fe400078efe12 */
[----:B------:R-:W-:Y:S01]  /*19b0*/  LOP3.LUT R13, R12, R2, R7, 0xfe, !PT ;  /* 0x000000020c0d7212 */ /* 0x000fe200078efe07 */
[----:B---3--:R-:W-:Y:S01]  /*19c0*/  IMAD.SHL.U32 R8, R8, 0x20000000, RZ ;  /* 0x2000000008087824 */ /* 0x008fe200078e00ff */
[----:B------:R-:W-:Y:S01]  /*19d0*/  LOP3.LUT R0, R0, R15, R16, 0xfe, !PT ;  /* 0x0000000f00007212 */ /* 0x000fe200078efe10 */
[----:B------:R-:W-:Y:S01]  /*19e0*/  IMAD.U32 R2, R19, -0x80000000, RZ ;  /* 0x8000000013027824 */ /* 0x000fe200078e00ff */
[----:B------:R-:W-:-:S04]  /*19f0*/  SHF.L.U32 R5, R5, 0x1e, RZ ;  /* 0x0000001e05057819 */ /* 0x000fc800000006ff */
[----:B------:R-:W-:Y:S01]  /*1a00*/  LOP3.LUT R2, R2, R13, RZ, 0xfc, !PT ;  /* 0x0000000d02027212 */ /* 0x000fe200078efcff */
[----:B------:R-:W-:Y:S01]  /*1a10*/  IMAD.U32 R3, R3, -0x80000000, RZ ;  /* 0x8000000003037824 */ /* 0x000fe200078e00ff */
[----:B------:R-:W-:-:S04]  /*1a20*/  LOP3.LUT R8, R5, R8, R0, 0xfe, !PT ;  /* 0x0000000805087212 */ /* 0x000fc800078efe00 */
[----:B------:R-:W-:Y:S01]  /*1a30*/  LOP3.LUT R3, R3, R8, RZ, 0xfc, !PT ;  /* 0x0000000803037212 */ /* 0x000fe200078efcff */
[----:B0-----:R-:W-:-:S05]  /*1a40*/  IMAD.WIDE R10, R9, 0x8, R10 ;  /* 0x00000008090a7825 */ /* 0x001fca00078e020a */
[----:B------:R-:W-:Y:S01]  /*1a50*/  STG.E.64 desc[UR8][R10.64], R2 ;  /* 0x000000020a007986 */ /* 0x000fe2000c101b08 */
[----:B------:R-:W-:Y:S05]  /*1a60*/  EXIT ;  /* 0x000000000000794d */ /* 0x000fea0003800000 */
.L_x_1:
[----:B------:R-:W-:-:S00]  /*1a70*/  BRA `(.L_x_1) ;  /* 0xfffffffc00fc7947 */ /* 0x000fc0000383ffff */
[----:B------:R-:W-:-:S00]  /*1a80*/  NOP ;  /* 0x0000000000007918 */ /* 0x000fc00000000000 */
[----:B------:R-:W-:-:S00]  /*1a90*/  NOP ;  /* 0x0000000000007918 */ /* 0x000fc00000000000 */
[----:B------:R-:W-:-:S00]  /*1aa0*/  NOP ;  /* 0x0000000000007918 */ /* 0x000fc00000000000 */
[----:B------:R-:W-:-:S00]  /*1ab0*/  NOP ;  /* 0x0000000000007918 */ /* 0x000fc00000000000 */
[----:B------:R-:W-:-:S00]  /*1ac0*/  NOP ;  /* 0x0000000000007918 */ /* 0x000fc00000000000 */
[----:B------:R-:W-:-:S00]  /*1ad0*/  NOP ;  /* 0x0000000000007918 */ /* 0x000fc00000000000 */
[----:B------:R-:W-:-:S00]  /*1ae0*/  NOP ;  /* 0x0000000000007918 */ /* 0x000fc00000000000 */
[----:B------:R-:W-:-:S00]  /*1af0*/  NOP ;  /* 0x0000000000007918 */ /* 0x000fc00000000000 */
.L_x_2:


//--------------------- .nv.shared.pack_kernel    --------------------------
	.section	.nv.shared.pack_kernel,"aw",@nobits
	.sectionflags	@""
.nv.shared.pack_kernel:
	.zero		17408


//--------------------- .nv.shared.reserved.0     --------------------------
	.section	.nv.shared.reserved.0,"aw",@nobits
	.weak		__nv_reservedSMEM_offset_0_alias
	.size		__nv_reservedSMEM_offset_0_alias, 0, 64
	.other		__nv_reservedSMEM_offset_0_alias,@"STO_CUDA_RESERVED_SHARED STV_DEFAULT"
__nv_reservedSMEM_offset_0_alias:
	.zero		0
	.zero		64


//--------------------- .nv.constant0.pack_kernel --------------------------
	.section	.nv.constant0.pack_kernel,"a",@progbits
	.sectionflags	@""
	.align	4
.nv.constant0.pack_kernel:
	.zero		924


//--------------------- SYMBOLS --------------------------

	.type		.nv.reservedSmem.offset0,@object
	.size		.nv.reservedSmem.offset0,0x4
	.type		.nv.reservedSmem.cap,@object
	.size		.nv.reservedSmem.cap,0x4
